	.target	sm_103a

	.elftype	@"ET_EXEC"


//--------------------- .note.nv.tkinfo           --------------------------
	.section	.note.nv.tkinfo,"",@"SHT_NOTE"
	.sectionflags	@"SHF_NOTE_NV_TKINFO"
	.tkinfo
        /*0018*/ 	.word	0x00000002
        /*0030*/ 	.string	""
        /*0030*/ 	.string	"ptxas"
        /*0030*/ 	.string	"Cuda compilation tools, release 13.0, V13.0.88"
        /*0030*/ 	.string	"Build cuda_13.0.r13.0/compiler.36424714_0"
        /*0030*/ 	.string	"-arch sm_103a -m 64 "



//--------------------- .note.nv.cuinfo           --------------------------
	.section	.note.nv.cuinfo,"",@"SHT_NOTE"
	.sectionflags	@"SHF_NOTE_NV_CUINFO"
        /*0018*/ 	.short	0x0002
        /*001a*/ 	.short	0x0067
        /*001c*/ 	.short	0x0082
	.zero		2


//--------------------- .nv.info                  --------------------------
	.section	.nv.info,"",@"SHT_CUDA_INFO"
	.align	4


	//----- nvinfo : EIATTR_REGCOUNT
	.align		4
        /*0000*/ 	.byte	0x04, 0x2f
        /*0002*/ 	.short	(.L_12 - .L_11)
	.align		4
.L_11:
        /*0004*/ 	.word	index@(_ZN7cutlass13device_kernelIN5flash11enable_sm90INS1_16FlashAttnFwdSm90INS1_25CollectiveMainloopFwdSm90ILi2EN4cute5tupleIJNS5_1CILi1EEES8_S8_EEENS6_IJNS7_ILi64EEESA_SA_EEELi512ENS_6half_tEfNS_4arch4Sm90ELb1ELb0ELb1ELb1ELb0ELb1ELb1ELb0ELb0ELb1ELb1ELb0EEENS1_21CollectiveEpilogueFwdINS6_IJSA_NS7_ILi512EEESA_EEES9_SC_SE_Li256ELb1ELb1ELb1ELb0EEENS1_36VarlenDynamicPersistentTileSchedulerILi64ELi64ELi256ELi128ELb1ELb1ELb1ELb1ELb1ELb1EEEEEEEEEvNT_6ParamsE)
        /*0008*/ 	.word	0x00000004


	//----- nvinfo : EIATTR_FRAME_SIZE
	.align		4
.L_12:
        /*000c*/ 	.byte	0x04, 0x11
        /*000e*/ 	.short	(.L_14 - .L_13)
	.align		4
.L_13:
        /*0010*/ 	.word	index@(_ZN7cutlass13device_kernelIN5flash11enable_sm90INS1_16FlashAttnFwdSm90INS1_25CollectiveMainloopFwdSm90ILi2EN4cute5tupleIJNS5_1CILi1EEES8_S8_EEENS6_IJNS7_ILi64EEESA_SA_EEELi512ENS_6half_tEfNS_4arch4Sm90ELb1ELb0ELb1ELb1ELb0ELb1ELb1ELb0ELb0ELb1ELb1ELb0EEENS1_21CollectiveEpilogueFwdINS6_IJSA_NS7_ILi512EEESA_EEES9_SC_SE_Li256ELb1ELb1ELb1ELb0EEENS1_36VarlenDynamicPersistentTileSchedulerILi64ELi64ELi256ELi128ELb1ELb1ELb1ELb1ELb1ELb1EEEEEEEEEvNT_6ParamsE)
        /*0014*/ 	.word	0x00000000


	//----- nvinfo : EIATTR_REGCOUNT
	.align		4
.L_14:
        /*0018*/ 	.byte	0x04, 0x2f
        /*001a*/ 	.short	(.L_16 - .L_15)
	.align		4
.L_15:
        /*001c*/ 	.word	index@(_ZN7cutlass13device_kernelIN5flash11enable_sm90INS1_16FlashAttnFwdSm90INS1_25CollectiveMainloopFwdSm90ILi2EN4cute5tupleIJNS5_1CILi1EEES8_S8_EEENS6_IJNS7_ILi64EEESA_SA_EEELi512ENS_6half_tEfNS_4arch4Sm90ELb1ELb0ELb1ELb1ELb0ELb0ELb1ELb0ELb0ELb1ELb1ELb0EEENS1_21CollectiveEpilogueFwdINS6_IJSA_NS7_ILi512EEESA_EEES9_SC_SE_Li256ELb1ELb1ELb1ELb0EEENS1_36VarlenDynamicPersistentTileSchedulerILi64ELi64ELi256ELi128ELb1ELb1ELb1ELb1ELb1ELb1EEEEEEEEEvNT_6ParamsE)
        /*0020*/ 	.word	0x00000004


	//----- nvinfo : EIATTR_FRAME_SIZE
	.align		4
.L_16:
        /*0024*/ 	.byte	0x04, 0x11
        /*0026*/ 	.short	(.L_18 - .L_17)
	.align		4
.L_17:
        /*0028*/ 	.word	index@(_ZN7cutlass13device_kernelIN5flash11enable_sm90INS1_16FlashAttnFwdSm90INS1_25CollectiveMainloopFwdSm90ILi2EN4cute5tupleIJNS5_1CILi1EEES8_S8_EEENS6_IJNS7_ILi64EEESA_SA_EEELi512ENS_6half_tEfNS_4arch4Sm90ELb1ELb0ELb1ELb1ELb0ELb0ELb1ELb0ELb0ELb1ELb1ELb0EEENS1_21CollectiveEpilogueFwdINS6_IJSA_NS7_ILi512EEESA_EEES9_SC_SE_Li256ELb1ELb1ELb1ELb0EEENS1_36VarlenDynamicPersistentTileSchedulerILi64ELi64ELi256ELi128ELb1ELb1ELb1ELb1ELb1ELb1EEEEEEEEEvNT_6ParamsE)
        /*002c*/ 	.word	0x00000000


	//----- nvinfo : EIATTR_REGCOUNT
	.align		4
.L_18:
        /*0030*/ 	.byte	0x04, 0x2f
        /*0032*/ 	.short	(.L_20 - .L_19)
	.align		4
.L_19:
        /*0034*/ 	.word	index@(_ZN7cutlass13device_kernelIN5flash11enable_sm90INS1_16FlashAttnFwdSm90INS1_25CollectiveMainloopFwdSm90ILi2EN4cute5tupleIJNS5_1CILi1EEES8_S8_EEENS6_IJNS7_ILi64EEESA_SA_EEELi512ENS_6half_tEfNS_4arch4Sm90ELb1ELb0ELb1ELb1ELb0ELb1ELb0ELb0ELb0ELb1ELb1ELb0EEENS1_21CollectiveEpilogueFwdINS6_IJSA_NS7_ILi512EEESA_EEES9_SC_SE_Li256ELb1ELb1ELb1ELb0EEENS1_36VarlenDynamicPersistentTileSchedulerILi64ELi64ELi256ELi128ELb1ELb1ELb1ELb1ELb1ELb1EEEEEEEEEvNT_6ParamsE)
        /*0038*/ 	.word	0x00000004


	//----- nvinfo : EIATTR_FRAME_SIZE
	.align		4
.L_20:
        /*003c*/ 	.byte	0x04, 0x11
        /*003e*/ 	.short	(.L_22 - .L_21)
	.align		4
.L_21:
        /*0040*/ 	.word	index@(_ZN7cutlass13device_kernelIN5flash11enable_sm90INS1_16FlashAttnFwdSm90INS1_25CollectiveMainloopFwdSm90ILi2EN4cute5tupleIJNS5_1CILi1EEES8_S8_EEENS6_IJNS7_ILi64EEESA_SA_EEELi512ENS_6half_tEfNS_4arch4Sm90ELb1ELb0ELb1ELb1ELb0ELb1ELb0ELb0ELb0ELb1ELb1ELb0EEENS1_21CollectiveEpilogueFwdINS6_IJSA_NS7_ILi512EEESA_EEES9_SC_SE_Li256ELb1ELb1ELb1ELb0EEENS1_36VarlenDynamicPersistentTileSchedulerILi64ELi64ELi256ELi128ELb1ELb1ELb1ELb1ELb1ELb1EEEEEEEEEvNT_6ParamsE)
        /*0044*/ 	.word	0x00000000


	//----- nvinfo : EIATTR_REGCOUNT
	.align		4
.L_22:
        /*0048*/ 	.byte	0x04, 0x2f
        /*004a*/ 	.short	(.L_24 - .L_23)
	.align		4
.L_23:
        /*004c*/ 	.word	index@(_ZN7cutlass13device_kernelIN5flash11enable_sm90INS1_16FlashAttnFwdSm90INS1_25CollectiveMainloopFwdSm90ILi2EN4cute5tupleIJNS5_1CILi1EEES8_S8_EEENS6_IJNS7_ILi64EEESA_SA_EEELi512ENS_6half_tEfNS_4arch4Sm90ELb1ELb0ELb1ELb1ELb0ELb0ELb0ELb0ELb0ELb1ELb1ELb0EEENS1_21CollectiveEpilogueFwdINS6_IJSA_NS7_ILi512EEESA_EEES9_SC_SE_Li256ELb1ELb1ELb1ELb0EEENS1_36VarlenDynamicPersistentTileSchedulerILi64ELi64ELi256ELi128ELb1ELb1ELb1ELb1ELb1ELb1EEEEEEEEEvNT_6ParamsE)
        /*0050*/ 	.word	0x00000004


	//----- nvinfo : EIATTR_FRAME_SIZE
	.align		4
.L_24:
        /*0054*/ 	.byte	0x04, 0x11
        /*0056*/ 	.short	(.L_26 - .L_25)
	.align		4
.L_25:
        /*0058*/ 	.word	index@(_ZN7cutlass13device_kernelIN5flash11enable_sm90INS1_16FlashAttnFwdSm90INS1_25CollectiveMainloopFwdSm90ILi2EN4cute5tupleIJNS5_1CILi1EEES8_S8_EEENS6_IJNS7_ILi64EEESA_SA_EEELi512ENS_6half_tEfNS_4arch4Sm90ELb1ELb0ELb1ELb1ELb0ELb0ELb0ELb0ELb0ELb1ELb1ELb0EEENS1_21CollectiveEpilogueFwdINS6_IJSA_NS7_ILi512EEESA_EEES9_SC_SE_Li256ELb1ELb1ELb1ELb0EEENS1_36VarlenDynamicPersistentTileSchedulerILi64ELi64ELi256ELi128ELb1ELb1ELb1ELb1ELb1ELb1EEEEEEEEEvNT_6ParamsE)
        /*005c*/ 	.word	0x00000000


	//----- nvinfo : EIATTR_REGCOUNT
	.align		4
.L_26:
        /*0060*/ 	.byte	0x04, 0x2f
        /*0062*/ 	.short	(.L_28 - .L_27)
	.align		4
.L_27:
        /*0064*/ 	.word	index@(_ZN7cutlass13device_kernelIN5flash11enable_sm90INS1_16FlashAttnFwdSm90INS1_25CollectiveMainloopFwdSm90ILi2EN4cute5tupleIJNS5_1CILi1EEES8_S8_EEENS6_IJNS7_ILi64EEESA_SA_EEELi512ENS_6half_tEfNS_4arch4Sm90ELb1ELb0ELb1ELb0ELb0ELb0ELb1ELb0ELb0ELb1ELb1ELb0EEENS1_21CollectiveEpilogueFwdINS6_IJSA_NS7_ILi512EEESA_EEES9_SC_SE_Li256ELb0ELb1ELb1ELb0EEENS1_19SingleTileSchedulerILb0ELb1ELb1ELi64EEEEEEEEEvNT_6ParamsE)
        /*0068*/ 	.word	0x00000004


	//----- nvinfo : EIATTR_FRAME_SIZE
	.align		4
.L_28:
        /*006c*/ 	.byte	0x04, 0x11
        /*006e*/ 	.short	(.L_30 - .L_29)
	.align		4
.L_29:
        /*0070*/ 	.word	index@(_ZN7cutlass13device_kernelIN5flash11enable_sm90INS1_16FlashAttnFwdSm90INS1_25CollectiveMainloopFwdSm90ILi2EN4cute5tupleIJNS5_1CILi1EEES8_S8_EEENS6_IJNS7_ILi64EEESA_SA_EEELi512ENS_6half_tEfNS_4arch4Sm90ELb1ELb0ELb1ELb0ELb0ELb0ELb1ELb0ELb0ELb1ELb1ELb0EEENS1_21CollectiveEpilogueFwdINS6_IJSA_NS7_ILi512EEESA_EEES9_SC_SE_Li256ELb0ELb1ELb1ELb0EEENS1_19SingleTileSchedulerILb0ELb1ELb1ELi64EEEEEEEEEvNT_6ParamsE)
        /*0074*/ 	.word	0x00000000


	//----- nvinfo : EIATTR_REGCOUNT
	.align		4
.L_30:
        /*0078*/ 	.byte	0x04, 0x2f
        /*007a*/ 	.short	(.L_32 - .L_31)
	.align		4
.L_31:
        /*007c*/ 	.word	index@(_ZN7cutlass13device_kernelIN5flash11enable_sm90INS1_16FlashAttnFwdSm90INS1_25CollectiveMainloopFwdSm90ILi2EN4cute5tupleIJNS5_1CILi1EEES8_S8_EEENS6_IJNS7_ILi64EEESA_SA_EEELi512ENS_6half_tEfNS_4arch4Sm90ELb1ELb0ELb1ELb0ELb0ELb0ELb0ELb0ELb0ELb1ELb1ELb0EEENS1_21CollectiveEpilogueFwdINS6_IJSA_NS7_ILi512EEESA_EEES9_SC_SE_Li256ELb0ELb1ELb1ELb0EEENS1_19SingleTileSchedulerILb0ELb1ELb1ELi64EEEEEEEEEvNT_6ParamsE)
        /*0080*/ 	.word	0x00000004


	//----- nvinfo : EIATTR_FRAME_SIZE
	.align		4
.L_32:
        /*0084*/ 	.byte	0x04, 0x11
        /*0086*/ 	.short	(.L_34 - .L_33)
	.align		4
.L_33:
        /*0088*/ 	.word	index@(_ZN7cutlass13device_kernelIN5flash11enable_sm90INS1_16FlashAttnFwdSm90INS1_25CollectiveMainloopFwdSm90ILi2EN4cute5tupleIJNS5_1CILi1EEES8_S8_EEENS6_IJNS7_ILi64EEESA_SA_EEELi512ENS_6half_tEfNS_4arch4Sm90ELb1ELb0ELb1ELb0ELb0ELb0ELb0ELb0ELb0ELb1ELb1ELb0EEENS1_21CollectiveEpilogueFwdINS6_IJSA_NS7_ILi512EEESA_EEES9_SC_SE_Li256ELb0ELb1ELb1ELb0EEENS1_19SingleTileSchedulerILb0ELb1ELb1ELi64EEEEEEEEEvNT_6ParamsE)
        /*008c*/ 	.word	0x00000000


	//----- nvinfo : EIATTR_REGCOUNT
	.align		4
.L_34:
        /*0090*/ 	.byte	0x04, 0x2f
        /*0092*/ 	.short	(.L_36 - .L_35)
	.align		4
.L_35:
        /*0094*/ 	.word	index@(_ZN7cutlass13device_kernelIN5flash11enable_sm90INS1_16FlashAttnFwdSm90INS1_25CollectiveMainloopFwdSm90ILi2EN4cute5tupleIJNS5_1CILi1EEES8_S8_EEENS6_IJNS7_ILi64EEESA_SA_EEELi512ENS_6half_tEfNS_4arch4Sm90ELb0ELb1ELb1ELb1ELb0ELb1ELb1ELb0ELb0ELb1ELb1ELb0EEENS1_21CollectiveEpilogueFwdINS6_IJSA_NS7_ILi512EEESA_EEES9_SC_SE_Li256ELb1ELb1ELb1ELb0EEENS1_36VarlenDynamicPersistentTileSchedulerILi64ELi64ELi256ELi128ELb1ELb1ELb1ELb1ELb0ELb1EEEEEEEEEvNT_6ParamsE)
        /*0098*/ 	.word	0x00000004


	//----- nvinfo : EIATTR_FRAME_SIZE
	.align		4
.L_36:
        /*009c*/ 	.byte	0x04, 0x11
        /*009e*/ 	.short	(.L_38 - .L_37)
	.align		4
.L_37:
        /*00a0*/ 	.word	index@(_ZN7cutlass13device_kernelIN5flash11enable_sm90INS1_16FlashAttnFwdSm90INS1_25CollectiveMainloopFwdSm90ILi2EN4cute5tupleIJNS5_1CILi1EEES8_S8_EEENS6_IJNS7_ILi64EEESA_SA_EEELi512ENS_6half_tEfNS_4arch4Sm90ELb0ELb1ELb1ELb1ELb0ELb1ELb1ELb0ELb0ELb1ELb1ELb0EEENS1_21CollectiveEpilogueFwdINS6_IJSA_NS7_ILi512EEESA_EEES9_SC_SE_Li256ELb1ELb1ELb1ELb0EEENS1_36VarlenDynamicPersistentTileSchedulerILi64ELi64ELi256ELi128ELb1ELb1ELb1ELb1ELb0ELb1EEEEEEEEEvNT_6ParamsE)
        /*00a4*/ 	.word	0x00000000


	//----- nvinfo : EIATTR_REGCOUNT
	.align		4
.L_38:
        /*00a8*/ 	.byte	0x04, 0x2f
        /*00aa*/ 	.short	(.L_40 - .L_39)
	.align		4
.L_39:
        /*00ac*/ 	.word	index@(_ZN7cutlass13device_kernelIN5flash11enable_sm90INS1_16FlashAttnFwdSm90INS1_25CollectiveMainloopFwdSm90ILi2EN4cute5tupleIJNS5_1CILi1EEES8_S8_EEENS6_IJNS7_ILi64EEESA_SA_EEELi512ENS_6half_tEfNS_4arch4Sm90ELb0ELb1ELb1ELb1ELb0ELb0ELb1ELb0ELb0ELb1ELb1ELb0EEENS1_21CollectiveEpilogueFwdINS6_IJSA_NS7_ILi512EEESA_EEES9_SC_SE_Li256ELb1ELb1ELb1ELb0EEENS1_36VarlenDynamicPersistentTileSchedulerILi64ELi64ELi256ELi128ELb1ELb1ELb1ELb1ELb0ELb1EEEEEEEEEvNT_6ParamsE)
        /*00b0*/ 	.word	0x00000004


	//----- nvinfo : EIATTR_FRAME_SIZE
	.align		4
.L_40:
        /*00b4*/ 	.byte	0x04, 0x11
        /*00b6*/ 	.short	(.L_42 - .L_41)
	.align		4
.L_41:
        /*00b8*/ 	.word	index@(_ZN7cutlass13device_kernelIN5flash11enable_sm90INS1_16FlashAttnFwdSm90INS1_25CollectiveMainloopFwdSm90ILi2EN4cute5tupleIJNS5_1CILi1EEES8_S8_EEENS6_IJNS7_ILi64EEESA_SA_EEELi512ENS_6half_tEfNS_4arch4Sm90ELb0ELb1ELb1ELb1ELb0ELb0ELb1ELb0ELb0ELb1ELb1ELb0EEENS1_21CollectiveEpilogueFwdINS6_IJSA_NS7_ILi512EEESA_EEES9_SC_SE_Li256ELb1ELb1ELb1ELb0EEENS1_36VarlenDynamicPersistentTileSchedulerILi64ELi64ELi256ELi128ELb1ELb1ELb1ELb1ELb0ELb1EEEEEEEEEvNT_6ParamsE)
        /*00bc*/ 	.word	0x00000000


	//----- nvinfo : EIATTR_REGCOUNT
	.align		4
.L_42:
        /*00c0*/ 	.byte	0x04, 0x2f
        /*00c2*/ 	.short	(.L_44 - .L_43)
	.align		4
.L_43:
        /*00c4*/ 	.word	index@(_ZN7cutlass13device_kernelIN5flash11enable_sm90INS1_16FlashAttnFwdSm90INS1_25CollectiveMainloopFwdSm90ILi2EN4cute5tupleIJNS5_1CILi1EEES8_S8_EEENS6_IJNS7_ILi64EEESA_SA_EEELi512ENS_6half_tEfNS_4arch4Sm90ELb0ELb1ELb1ELb1ELb0ELb1ELb0ELb0ELb0ELb1ELb1ELb0EEENS1_21CollectiveEpilogueFwdINS6_IJSA_NS7_ILi512EEESA_EEES9_SC_SE_Li256ELb1ELb1ELb1ELb0EEENS1_36VarlenDynamicPersistentTileSchedulerILi64ELi64ELi256ELi128ELb1ELb1ELb1ELb1ELb0ELb1EEEEEEEEEvNT_6ParamsE)
        /*00c8*/ 	.word	0x00000004


	//----- nvinfo : EIATTR_FRAME_SIZE
	.align		4
.L_44:
        /*00cc*/ 	.byte	0x04, 0x11
        /*00ce*/ 	.short	(.L_46 - .L_45)
	.align		4
.L_45:
        /*00d0*/ 	.word	index@(_ZN7cutlass13device_kernelIN5flash11enable_sm90INS1_16FlashAttnFwdSm90INS1_25CollectiveMainloopFwdSm90ILi2EN4cute5tupleIJNS5_1CILi1EEES8_S8_EEENS6_IJNS7_ILi64EEESA_SA_EEELi512ENS_6half_tEfNS_4arch4Sm90ELb0ELb1ELb1ELb1ELb0ELb1ELb0ELb0ELb0ELb1ELb1ELb0EEENS1_21CollectiveEpilogueFwdINS6_IJSA_NS7_ILi512EEESA_EEES9_SC_SE_Li256ELb1ELb1ELb1ELb0EEENS1_36VarlenDynamicPersistentTileSchedulerILi64ELi64ELi256ELi128ELb1ELb1ELb1ELb1ELb0ELb1EEEEEEEEEvNT_6ParamsE)
        /*00d4*/ 	.word	0x00000000


	//----- nvinfo : EIATTR_REGCOUNT
	.align		4
.L_46:
        /*00d8*/ 	.byte	0x04, 0x2f
        /*00da*/ 	.short	(.L_48 - .L_47)
	.align		4
.L_47:
        /*00dc*/ 	.word	index@(_ZN7cutlass13device_kernelIN5flash11enable_sm90INS1_16FlashAttnFwdSm90INS1_25CollectiveMainloopFwdSm90ILi2EN4cute5tupleIJNS5_1CILi1EEES8_S8_EEENS6_IJNS7_ILi64EEESA_SA_EEELi512ENS_6half_tEfNS_4arch4Sm90ELb0ELb1ELb1ELb1ELb0ELb0ELb0ELb0ELb0ELb1ELb1ELb0EEENS1_21CollectiveEpilogueFwdINS6_IJSA_NS7_ILi512EEESA_EEES9_SC_SE_Li256ELb1ELb1ELb1ELb0EEENS1_36VarlenDynamicPersistentTileSchedulerILi64ELi64ELi256ELi128ELb1ELb1ELb1ELb1ELb0ELb1EEEEEEEEEvNT_6ParamsE)
        /*00e0*/ 	.word	0x00000004


	//----- nvinfo : EIATTR_FRAME_SIZE
	.align		4
.L_48:
        /*00e4*/ 	.byte	0x04, 0x11
        /*00e6*/ 	.short	(.L_50 - .L_49)
	.align		4
.L_49:
        /*00e8*/ 	.word	index@(_ZN7cutlass13device_kernelIN5flash11enable_sm90INS1_16FlashAttnFwdSm90INS1_25CollectiveMainloopFwdSm90ILi2EN4cute5tupleIJNS5_1CILi1EEES8_S8_EEENS6_IJNS7_ILi64EEESA_SA_EEELi512ENS_6half_tEfNS_4arch4Sm90ELb0ELb1ELb1ELb1ELb0ELb0ELb0ELb0ELb0ELb1ELb1ELb0EEENS1_21CollectiveEpilogueFwdINS6_IJSA_NS7_ILi512EEESA_EEES9_SC_SE_Li256ELb1ELb1ELb1ELb0EEENS1_36VarlenDynamicPersistentTileSchedulerILi64ELi64ELi256ELi128ELb1ELb1ELb1ELb1ELb0ELb1EEEEEEEEEvNT_6ParamsE)
        /*00ec*/ 	.word	0x00000000


	//----- nvinfo : EIATTR_REGCOUNT
	.align		4
.L_50:
        /*00f0*/ 	.byte	0x04, 0x2f
        /*00f2*/ 	.short	(.L_52 - .L_51)
	.align		4
.L_51:
        /*00f4*/ 	.word	index@(_ZN7cutlass13device_kernelIN5flash11enable_sm90INS1_16FlashAttnFwdSm90INS1_25CollectiveMainloopFwdSm90ILi2EN4cute5tupleIJNS5_1CILi1EEES8_S8_EEENS6_IJNS7_ILi64EEESA_SA_EEELi512ENS_6half_tEfNS_4arch4Sm90ELb0ELb1ELb1ELb0ELb0ELb0ELb1ELb0ELb0ELb1ELb1ELb0EEENS1_21CollectiveEpilogueFwdINS6_IJSA_NS7_ILi512EEESA_EEES9_SC_SE_Li256ELb0ELb1ELb1ELb0EEENS1_19SingleTileSchedulerILb0ELb1ELb1ELi64EEEEEEEEEvNT_6ParamsE)
        /*00f8*/ 	.word	0x00000004


	//----- nvinfo : EIATTR_FRAME_SIZE
	.align		4
.L_52:
        /*00fc*/ 	.byte	0x04, 0x11
        /*00fe*/ 	.short	(.L_54 - .L_53)
	.align		4
.L_53:
        /*0100*/ 	.word	index@(_ZN7cutlass13device_kernelIN5flash11enable_sm90INS1_16FlashAttnFwdSm90INS1_25CollectiveMainloopFwdSm90ILi2EN4cute5tupleIJNS5_1CILi1EEES8_S8_EEENS6_IJNS7_ILi64EEESA_SA_EEELi512ENS_6half_tEfNS_4arch4Sm90ELb0ELb1ELb1ELb0ELb0ELb0ELb1ELb0ELb0ELb1ELb1ELb0EEENS1_21CollectiveEpilogueFwdINS6_IJSA_NS7_ILi512EEESA_EEES9_SC_SE_Li256ELb0ELb1ELb1ELb0EEENS1_19SingleTileSchedulerILb0ELb1ELb1ELi64EEEEEEEEEvNT_6ParamsE)
        /*0104*/ 	.word	0x00000000


	//----- nvinfo : EIATTR_REGCOUNT
	.align		4
.L_54:
        /*0108*/ 	.byte	0x04, 0x2f
        /*010a*/ 	.short	(.L_56 - .L_55)
	.align		4
.L_55:
        /*010c*/ 	.word	index@(_ZN7cutlass13device_kernelIN5flash11enable_sm90INS1_16FlashAttnFwdSm90INS1_25CollectiveMainloopFwdSm90ILi2EN4cute5tupleIJNS5_1CILi1EEES8_S8_EEENS6_IJNS7_ILi64EEESA_SA_EEELi512ENS_6half_tEfNS_4arch4Sm90ELb0ELb1ELb1ELb0ELb0ELb0ELb0ELb0ELb0ELb1ELb1ELb0EEENS1_21CollectiveEpilogueFwdINS6_IJSA_NS7_ILi512EEESA_EEES9_SC_SE_Li256ELb0ELb1ELb1ELb0EEENS1_19SingleTileSchedulerILb0ELb1ELb1ELi64EEEEEEEEEvNT_6ParamsE)
        /*0110*/ 	.word	0x00000004


	//----- nvinfo : EIATTR_FRAME_SIZE
	.align		4
.L_56:
        /*0114*/ 	.byte	0x04, 0x11
        /*0116*/ 	.short	(.L_58 - .L_57)
	.align		4
.L_57:
        /*0118*/ 	.word	index@(_ZN7cutlass13device_kernelIN5flash11enable_sm90INS1_16FlashAttnFwdSm90INS1_25CollectiveMainloopFwdSm90ILi2EN4cute5tupleIJNS5_1CILi1EEES8_S8_EEENS6_IJNS7_ILi64EEESA_SA_EEELi512ENS_6half_tEfNS_4arch4Sm90ELb0ELb1ELb1ELb0ELb0ELb0ELb0ELb0ELb0ELb1ELb1ELb0EEENS1_21CollectiveEpilogueFwdINS6_IJSA_NS7_ILi512EEESA_EEES9_SC_SE_Li256ELb0ELb1ELb1ELb0EEENS1_19SingleTileSchedulerILb0ELb1ELb1ELi64EEEEEEEEEvNT_6ParamsE)
        /*011c*/ 	.word	0x00000000


	//----- nvinfo : EIATTR_REGCOUNT
	.align		4
.L_58:
        /*0120*/ 	.byte	0x04, 0x2f
        /*0122*/ 	.short	(.L_60 - .L_59)
	.align		4
.L_59:
        /*0124*/ 	.word	index@(_ZN7cutlass13device_kernelIN5flash11enable_sm90INS1_16FlashAttnFwdSm90INS1_25CollectiveMainloopFwdSm90ILi2EN4cute5tupleIJNS5_1CILi1EEES8_S8_EEENS6_IJNS7_ILi64EEESA_SA_EEELi512ENS_6half_tEfNS_4arch4Sm90ELb0ELb0ELb1ELb1ELb0ELb1ELb1ELb0ELb0ELb1ELb1ELb0EEENS1_21CollectiveEpilogueFwdINS6_IJSA_NS7_ILi512EEESA_EEES9_SC_SE_Li256ELb1ELb1ELb1ELb0EEENS1_36VarlenDynamicPersistentTileSchedulerILi64ELi64ELi256ELi128ELb1ELb1ELb1ELb0ELb1ELb1EEEEEEEEEvNT_6ParamsE)
        /*0128*/ 	.word	0x00000004


	//----- nvinfo : EIATTR_FRAME_SIZE
	.align		4
.L_60:
        /*012c*/ 	.byte	0x04, 0x11
        /*012e*/ 	.short	(.L_62 - .L_61)
	.align		4
.L_61:
        /*0130*/ 	.word	index@(_ZN7cutlass13device_kernelIN5flash11enable_sm90INS1_16FlashAttnFwdSm90INS1_25CollectiveMainloopFwdSm90ILi2EN4cute5tupleIJNS5_1CILi1EEES8_S8_EEENS6_IJNS7_ILi64EEESA_SA_EEELi512ENS_6half_tEfNS_4arch4Sm90ELb0ELb0ELb1ELb1ELb0ELb1ELb1ELb0ELb0ELb1ELb1ELb0EEENS1_21CollectiveEpilogueFwdINS6_IJSA_NS7_ILi512EEESA_EEES9_SC_SE_Li256ELb1ELb1ELb1ELb0EEENS1_36VarlenDynamicPersistentTileSchedulerILi64ELi64ELi256ELi128ELb1ELb1ELb1ELb0ELb1ELb1EEEEEEEEEvNT_6ParamsE)
        /*0134*/ 	.word	0x00000000


	//----- nvinfo : EIATTR_REGCOUNT
	.align		4
.L_62:
        /*0138*/ 	.byte	0x04, 0x2f
        /*013a*/ 	.short	(.L_64 - .L_63)
	.align		4
.L_63:
        /*013c*/ 	.word	index@(_ZN7cutlass13device_kernelIN5flash11enable_sm90INS1_16FlashAttnFwdSm90INS1_25CollectiveMainloopFwdSm90ILi2EN4cute5tupleIJNS5_1CILi1EEES8_S8_EEENS6_IJNS7_ILi64EEESA_SA_EEELi512ENS_6half_tEfNS_4arch4Sm90ELb0ELb0ELb1ELb1ELb0ELb0ELb1ELb0ELb0ELb1ELb1ELb0EEENS1_21CollectiveEpilogueFwdINS6_IJSA_NS7_ILi512EEESA_EEES9_SC_SE_Li256ELb1ELb1ELb1ELb0EEENS1_36VarlenDynamicPersistentTileSchedulerILi64ELi64ELi256ELi128ELb1ELb1ELb1ELb0ELb1ELb1EEEEEEEEEvNT_6ParamsE)
        /*0140*/ 	.word	0x00000004


	//----- nvinfo : EIATTR_FRAME_SIZE
	.align		4
.L_64:
        /*0144*/ 	.byte	0x04, 0x11
        /*0146*/ 	.short	(.L_66 - .L_65)
	.align		4
.L_65:
        /*0148*/ 	.word	index@(_ZN7cutlass13device_kernelIN5flash11enable_sm90INS1_16FlashAttnFwdSm90INS1_25CollectiveMainloopFwdSm90ILi2EN4cute5tupleIJNS5_1CILi1EEES8_S8_EEENS6_IJNS7_ILi64EEESA_SA_EEELi512ENS_6half_tEfNS_4arch4Sm90ELb0ELb0ELb1ELb1ELb0ELb0ELb1ELb0ELb0ELb1ELb1ELb0EEENS1_21CollectiveEpilogueFwdINS6_IJSA_NS7_ILi512EEESA_EEES9_SC_SE_Li256ELb1ELb1ELb1ELb0EEENS1_36VarlenDynamicPersistentTileSchedulerILi64ELi64ELi256ELi128ELb1ELb1ELb1ELb0ELb1ELb1EEEEEEEEEvNT_6ParamsE)
        /*014c*/ 	.word	0x00000000


	//----- nvinfo : EIATTR_REGCOUNT
	.align		4
.L_66:
        /*0150*/ 	.byte	0x04, 0x2f
        /*0152*/ 	.short	(.L_68 - .L_67)
	.align		4
.L_67:
        /*0154*/ 	.word	index@(_ZN7cutlass13device_kernelIN5flash11enable_sm90INS1_16FlashAttnFwdSm90INS1_25CollectiveMainloopFwdSm90ILi2EN4cute5tupleIJNS5_1CILi1EEES8_S8_EEENS6_IJNS7_ILi64EEESA_SA_EEELi512ENS_6half_tEfNS_4arch4Sm90ELb0ELb0ELb1ELb1ELb0ELb1ELb0ELb0ELb0ELb1ELb1ELb0EEENS1_21CollectiveEpilogueFwdINS6_IJSA_NS7_ILi512EEESA_EEES9_SC_SE_Li256ELb1ELb1ELb1ELb0EEENS1_36VarlenDynamicPersistentTileSchedulerILi64ELi64ELi256ELi128ELb1ELb1ELb1ELb0ELb1ELb1EEEEEEEEEvNT_6ParamsE)
        /*0158*/ 	.word	0x00000004


	//----- nvinfo : EIATTR_FRAME_SIZE
	.align		4
.L_68:
        /*015c*/ 	.byte	0x04, 0x11
        /*015e*/ 	.short	(.L_70 - .L_69)
	.align		4
.L_69:
        /*0160*/ 	.word	index@(_ZN7cutlass13device_kernelIN5flash11enable_sm90INS1_16FlashAttnFwdSm90INS1_25CollectiveMainloopFwdSm90ILi2EN4cute5tupleIJNS5_1CILi1EEES8_S8_EEENS6_IJNS7_ILi64EEESA_SA_EEELi512ENS_6half_tEfNS_4arch4Sm90ELb0ELb0ELb1ELb1ELb0ELb1ELb0ELb0ELb0ELb1ELb1ELb0EEENS1_21CollectiveEpilogueFwdINS6_IJSA_NS7_ILi512EEESA_EEES9_SC_SE_Li256ELb1ELb1ELb1ELb0EEENS1_36VarlenDynamicPersistentTileSchedulerILi64ELi64ELi256ELi128ELb1ELb1ELb1ELb0ELb1ELb1EEEEEEEEEvNT_6ParamsE)
        /*0164*/ 	.word	0x00000000


	//----- nvinfo : EIATTR_REGCOUNT
	.align		4
.L_70:
        /*0168*/ 	.byte	0x04, 0x2f
        /*016a*/ 	.short	(.L_72 - .L_71)
	.align		4
.L_71:
        /*016c*/ 	.word	index@(_ZN7cutlass13device_kernelIN5flash11enable_sm90INS1_16FlashAttnFwdSm90INS1_25CollectiveMainloopFwdSm90ILi2EN4cute5tupleIJNS5_1CILi1EEES8_S8_EEENS6_IJNS7_ILi64EEESA_SA_EEELi512ENS_6half_tEfNS_4arch4Sm90ELb0ELb0ELb1ELb1ELb0ELb0ELb0ELb0ELb0ELb1ELb1ELb0EEENS1_21CollectiveEpilogueFwdINS6_IJSA_NS7_ILi512EEESA_EEES9_SC_SE_Li256ELb1ELb1ELb1ELb0EEENS1_36VarlenDynamicPersistentTileSchedulerILi64ELi64ELi256ELi128ELb1ELb1ELb1ELb0ELb1ELb1EEEEEEEEEvNT_6ParamsE)
        /*0170*/ 	.word	0x00000004


	//----- nvinfo : EIATTR_FRAME_SIZE
	.align		4
.L_72:
        /*0174*/ 	.byte	0x04, 0x11
        /*0176*/ 	.short	(.L_74 - .L_73)
	.align		4
.L_73:
        /*0178*/ 	.word	index@(_ZN7cutlass13device_kernelIN5flash11enable_sm90INS1_16FlashAttnFwdSm90INS1_25CollectiveMainloopFwdSm90ILi2EN4cute5tupleIJNS5_1CILi1EEES8_S8_EEENS6_IJNS7_ILi64EEESA_SA_EEELi512ENS_6half_tEfNS_4arch4Sm90ELb0ELb0ELb1ELb1ELb0ELb0ELb0ELb0ELb0ELb1ELb1ELb0EEENS1_21CollectiveEpilogueFwdINS6_IJSA_NS7_ILi512EEESA_EEES9_SC_SE_Li256ELb1ELb1ELb1ELb0EEENS1_36VarlenDynamicPersistentTileSchedulerILi64ELi64ELi256ELi128ELb1ELb1ELb1ELb0ELb1ELb1EEEEEEEEEvNT_6ParamsE)
        /*017c*/ 	.word	0x00000000


	//----- nvinfo : EIATTR_REGCOUNT
	.align		4
.L_74:
        /*0180*/ 	.byte	0x04, 0x2f
        /*0182*/ 	.short	(.L_76 - .L_75)
	.align		4
.L_75:
        /*0184*/ 	.word	index@(_ZN7cutlass13device_kernelIN5flash11enable_sm90INS1_16FlashAttnFwdSm90INS1_25CollectiveMainloopFwdSm90ILi2EN4cute5tupleIJNS5_1CILi1EEES8_S8_EEENS6_IJNS7_ILi64EEESA_SA_EEELi512ENS_6half_tEfNS_4arch4Sm90ELb0ELb0ELb1ELb0ELb0ELb0ELb1ELb0ELb0ELb1ELb1ELb0EEENS1_21CollectiveEpilogueFwdINS6_IJSA_NS7_ILi512EEESA_EEES9_SC_SE_Li256ELb0ELb1ELb1ELb0EEENS1_19SingleTileSchedulerILb0ELb1ELb1ELi64EEEEEEEEEvNT_6ParamsE)
        /*0188*/ 	.word	0x00000004


	//----- nvinfo : EIATTR_FRAME_SIZE
	.align		4
.L_76:
        /*018c*/ 	.byte	0x04, 0x11
        /*018e*/ 	.short	(.L_78 - .L_77)
	.align		4
.L_77:
        /*0190*/ 	.word	index@(_ZN7cutlass13device_kernelIN5flash11enable_sm90INS1_16FlashAttnFwdSm90INS1_25CollectiveMainloopFwdSm90ILi2EN4cute5tupleIJNS5_1CILi1EEES8_S8_EEENS6_IJNS7_ILi64EEESA_SA_EEELi512ENS_6half_tEfNS_4arch4Sm90ELb0ELb0ELb1ELb0ELb0ELb0ELb1ELb0ELb0ELb1ELb1ELb0EEENS1_21CollectiveEpilogueFwdINS6_IJSA_NS7_ILi512EEESA_EEES9_SC_SE_Li256ELb0ELb1ELb1ELb0EEENS1_19SingleTileSchedulerILb0ELb1ELb1ELi64EEEEEEEEEvNT_6ParamsE)
        /*0194*/ 	.word	0x00000000


	//----- nvinfo : EIATTR_REGCOUNT
	.align		4
.L_78:
        /*0198*/ 	.byte	0x04, 0x2f
        /*019a*/ 	.short	(.L_80 - .L_79)
	.align		4
.L_79:
        /*019c*/ 	.word	index@(_ZN7cutlass13device_kernelIN5flash11enable_sm90INS1_16FlashAttnFwdSm90INS1_25CollectiveMainloopFwdSm90ILi2EN4cute5tupleIJNS5_1CILi1EEES8_S8_EEENS6_IJNS7_ILi64EEESA_SA_EEELi512ENS_6half_tEfNS_4arch4Sm90ELb0ELb0ELb1ELb0ELb0ELb0ELb0ELb0ELb0ELb1ELb1ELb0EEENS1_21CollectiveEpilogueFwdINS6_IJSA_NS7_ILi512EEESA_EEES9_SC_SE_Li256ELb0ELb1ELb1ELb0EEENS1_19SingleTileSchedulerILb0ELb1ELb1ELi64EEEEEEEEEvNT_6ParamsE)
        /*01a0*/ 	.word	0x00000004


	//----- nvinfo : EIATTR_FRAME_SIZE
	.align		4
.L_80:
        /*01a4*/ 	.byte	0x04, 0x11
        /*01a6*/ 	.short	(.L_82 - .L_81)
	.align		4
.L_81:
        /*01a8*/ 	.word	index@(_ZN7cutlass13device_kernelIN5flash11enable_sm90INS1_16FlashAttnFwdSm90INS1_25CollectiveMainloopFwdSm90ILi2EN4cute5tupleIJNS5_1CILi1EEES8_S8_EEENS6_IJNS7_ILi64EEESA_SA_EEELi512ENS_6half_tEfNS_4arch4Sm90ELb0ELb0ELb1ELb0ELb0ELb0ELb0ELb0ELb0ELb1ELb1ELb0EEENS1_21CollectiveEpilogueFwdINS6_IJSA_NS7_ILi512EEESA_EEES9_SC_SE_Li256ELb0ELb1ELb1ELb0EEENS1_19SingleTileSchedulerILb0ELb1ELb1ELi64EEEEEEEEEvNT_6ParamsE)
        /*01ac*/ 	.word	0x00000000


	//----- nvinfo : EIATTR_MIN_STACK_SIZE
	.align		4
.L_82:
        /*01b0*/ 	.byte	0x04, 0x12
        /*01b2*/ 	.short	(.L_84 - .L_83)
	.align		4
.L_83:
        /*01b4*/ 	.word	index@(_ZN7cutlass13device_kernelIN5flash11enable_sm90INS1_16FlashAttnFwdSm90INS1_25CollectiveMainloopFwdSm90ILi2EN4cute5tupleIJNS5_1CILi1EEES8_S8_EEENS6_IJNS7_ILi64EEESA_SA_EEELi512ENS_6half_tEfNS_4arch4Sm90ELb0ELb0ELb1ELb0ELb0ELb0ELb0ELb0ELb0ELb1ELb1ELb0EEENS1_21CollectiveEpilogueFwdINS6_IJSA_NS7_ILi512EEESA_EEES9_SC_SE_Li256ELb0ELb1ELb1ELb0EEENS1_19SingleTileSchedulerILb0ELb1ELb1ELi64EEEEEEEEEvNT_6ParamsE)
        /*01b8*/ 	.word	0x00000000


	//----- nvinfo : EIATTR_MIN_STACK_SIZE
	.align		4
.L_84:
        /*01bc*/ 	.byte	0x04, 0x12
        /*01be*/ 	.short	(.L_86 - .L_85)
	.align		4
.L_85:
        /*01c0*/ 	.word	index@(_ZN7cutlass13device_kernelIN5flash11enable_sm90INS1_16FlashAttnFwdSm90INS1_25CollectiveMainloopFwdSm90ILi2EN4cute5tupleIJNS5_1CILi1EEES8_S8_EEENS6_IJNS7_ILi64EEESA_SA_EEELi512ENS_6half_tEfNS_4arch4Sm90ELb0ELb0ELb1ELb0ELb0ELb0ELb1ELb0ELb0ELb1ELb1ELb0EEENS1_21CollectiveEpilogueFwdINS6_IJSA_NS7_ILi512EEESA_EEES9_SC_SE_Li256ELb0ELb1ELb1ELb0EEENS1_19SingleTileSchedulerILb0ELb1ELb1ELi64EEEEEEEEEvNT_6ParamsE)
        /*01c4*/ 	.word	0x00000000


	//----- nvinfo : EIATTR_MIN_STACK_SIZE
	.align		4
.L_86:
        /*01c8*/ 	.byte	0x04, 0x12
        /*01ca*/ 	.short	(.L_88 - .L_87)
	.align		4
.L_87:
        /*01cc*/ 	.word	index@(_ZN7cutlass13device_kernelIN5flash11enable_sm90INS1_16FlashAttnFwdSm90INS1_25CollectiveMainloopFwdSm90ILi2EN4cute5tupleIJNS5_1CILi1EEES8_S8_EEENS6_IJNS7_ILi64EEESA_SA_EEELi512ENS_6half_tEfNS_4arch4Sm90ELb0ELb0ELb1ELb1ELb0ELb0ELb0ELb0ELb0ELb1ELb1ELb0EEENS1_21CollectiveEpilogueFwdINS6_IJSA_NS7_ILi512EEESA_EEES9_SC_SE_Li256ELb1ELb1ELb1ELb0EEENS1_36VarlenDynamicPersistentTileSchedulerILi64ELi64ELi256ELi128ELb1ELb1ELb1ELb0ELb1ELb1EEEEEEEEEvNT_6ParamsE)
        /*01d0*/ 	.word	0x00000000


	//----- nvinfo : EIATTR_MIN_STACK_SIZE
	.align		4
.L_88:
        /*01d4*/ 	.byte	0x04, 0x12
        /*01d6*/ 	.short	(.L_90 - .L_89)
	.align		4
.L_89:
        /*01d8*/ 	.word	index@(_ZN7cutlass13device_kernelIN5flash11enable_sm90INS1_16FlashAttnFwdSm90INS1_25CollectiveMainloopFwdSm90ILi2EN4cute5tupleIJNS5_1CILi1EEES8_S8_EEENS6_IJNS7_ILi64EEESA_SA_EEELi512ENS_6half_tEfNS_4arch4Sm90ELb0ELb0ELb1ELb1ELb0ELb1ELb0ELb0ELb0ELb1ELb1ELb0EEENS1_21CollectiveEpilogueFwdINS6_IJSA_NS7_ILi512EEESA_EEES9_SC_SE_Li256ELb1ELb1ELb1ELb0EEENS1_36VarlenDynamicPersistentTileSchedulerILi64ELi64ELi256ELi128ELb1ELb1ELb1ELb0ELb1ELb1EEEEEEEEEvNT_6ParamsE)
        /*01dc*/ 	.word	0x00000000


	//----- nvinfo : EIATTR_MIN_STACK_SIZE
	.align		4
.L_90:
        /*01e0*/ 	.byte	0x04, 0x12
        /*01e2*/ 	.short	(.L_92 - .L_91)
	.align		4
.L_91:
        /*01e4*/ 	.word	index@(_ZN7cutlass13device_kernelIN5flash11enable_sm90INS1_16FlashAttnFwdSm90INS1_25CollectiveMainloopFwdSm90ILi2EN4cute5tupleIJNS5_1CILi1EEES8_S8_EEENS6_IJNS7_ILi64EEESA_SA_EEELi512ENS_6half_tEfNS_4arch4Sm90ELb0ELb0ELb1ELb1ELb0ELb0ELb1ELb0ELb0ELb1ELb1ELb0EEENS1_21CollectiveEpilogueFwdINS6_IJSA_NS7_ILi512EEESA_EEES9_SC_SE_Li256ELb1ELb1ELb1ELb0EEENS1_36VarlenDynamicPersistentTileSchedulerILi64ELi64ELi256ELi128ELb1ELb1ELb1ELb0ELb1ELb1EEEEEEEEEvNT_6ParamsE)
        /*01e8*/ 	.word	0x00000000


	//----- nvinfo : EIATTR_MIN_STACK_SIZE
	.align		4
.L_92:
        /*01ec*/ 	.byte	0x04, 0x12
        /*01ee*/ 	.short	(.L_94 - .L_93)
	.align		4
.L_93:
        /*01f0*/ 	.word	index@(_ZN7cutlass13device_kernelIN5flash11enable_sm90INS1_16FlashAttnFwdSm90INS1_25CollectiveMainloopFwdSm90ILi2EN4cute5tupleIJNS5_1CILi1EEES8_S8_EEENS6_IJNS7_ILi64EEESA_SA_EEELi512ENS_6half_tEfNS_4arch4Sm90ELb0ELb0ELb1ELb1ELb0ELb1ELb1ELb0ELb0ELb1ELb1ELb0EEENS1_21CollectiveEpilogueFwdINS6_IJSA_NS7_ILi512EEESA_EEES9_SC_SE_Li256ELb1ELb1ELb1ELb0EEENS1_36VarlenDynamicPersistentTileSchedulerILi64ELi64ELi256ELi128ELb1ELb1ELb1ELb0ELb1ELb1EEEEEEEEEvNT_6ParamsE)
        /*01f4*/ 	.word	0x00000000


	//----- nvinfo : EIATTR_MIN_STACK_SIZE
	.align		4
.L_94:
        /*01f8*/ 	.byte	0x04, 0x12
        /*01fa*/ 	.short	(.L_96 - .L_95)
	.align		4
.L_95:
        /*01fc*/ 	.word	index@(_ZN7cutlass13device_kernelIN5flash11enable_sm90INS1_16FlashAttnFwdSm90INS1_25CollectiveMainloopFwdSm90ILi2EN4cute5tupleIJNS5_1CILi1EEES8_S8_EEENS6_IJNS7_ILi64EEESA_SA_EEELi512ENS_6half_tEfNS_4arch4Sm90ELb0ELb1ELb1ELb0ELb0ELb0ELb0ELb0ELb0ELb1ELb1ELb0EEENS1_21CollectiveEpilogueFwdINS6_IJSA_NS7_ILi512EEESA_EEES9_SC_SE_Li256ELb0ELb1ELb1ELb0EEENS1_19SingleTileSchedulerILb0ELb1ELb1ELi64EEEEEEEEEvNT_6ParamsE)
        /*0200*/ 	.word	0x00000000


	//----- nvinfo : EIATTR_MIN_STACK_SIZE
	.align		4
.L_96:
        /*0204*/ 	.byte	0x04, 0x12
        /*0206*/ 	.short	(.L_98 - .L_97)
	.align		4
.L_97:
        /*0208*/ 	.word	index@(_ZN7cutlass13device_kernelIN5flash11enable_sm90INS1_16FlashAttnFwdSm90INS1_25CollectiveMainloopFwdSm90ILi2EN4cute5tupleIJNS5_1CILi1EEES8_S8_EEENS6_IJNS7_ILi64EEESA_SA_EEELi512ENS_6half_tEfNS_4arch4Sm90ELb0ELb1ELb1ELb0ELb0ELb0ELb1ELb0ELb0ELb1ELb1ELb0EEENS1_21CollectiveEpilogueFwdINS6_IJSA_NS7_ILi512EEESA_EEES9_SC_SE_Li256ELb0ELb1ELb1ELb0EEENS1_19SingleTileSchedulerILb0ELb1ELb1ELi64EEEEEEEEEvNT_6ParamsE)
        /*020c*/ 	.word	0x00000000


	//----- nvinfo : EIATTR_MIN_STACK_SIZE
	.align		4
.L_98:
        /*0210*/ 	.byte	0x04, 0x12
        /*0212*/ 	.short	(.L_100 - .L_99)
	.align		4
.L_99:
        /*0214*/ 	.word	index@(_ZN7cutlass13device_kernelIN5flash11enable_sm90INS1_16FlashAttnFwdSm90INS1_25CollectiveMainloopFwdSm90ILi2EN4cute5tupleIJNS5_1CILi1EEES8_S8_EEENS6_IJNS7_ILi64EEESA_SA_EEELi512ENS_6half_tEfNS_4arch4Sm90ELb0ELb1ELb1ELb1ELb0ELb0ELb0ELb0ELb0ELb1ELb1ELb0EEENS1_21CollectiveEpilogueFwdINS6_IJSA_NS7_ILi512EEESA_EEES9_SC_SE_Li256ELb1ELb1ELb1ELb0EEENS1_36VarlenDynamicPersistentTileSchedulerILi64ELi64ELi256ELi128ELb1ELb1ELb1ELb1ELb0ELb1EEEEEEEEEvNT_6ParamsE)
        /*0218*/ 	.word	0x00000000


	//----- nvinfo : EIATTR_MIN_STACK_SIZE
	.align		4
.L_100:
        /*021c*/ 	.byte	0x04, 0x12
        /*021e*/ 	.short	(.L_102 - .L_101)
	.align		4
.L_101:
        /*0220*/ 	.word	index@(_ZN7cutlass13device_kernelIN5flash11enable_sm90INS1_16FlashAttnFwdSm90INS1_25CollectiveMainloopFwdSm90ILi2EN4cute5tupleIJNS5_1CILi1EEES8_S8_EEENS6_IJNS7_ILi64EEESA_SA_EEELi512ENS_6half_tEfNS_4arch4Sm90ELb0ELb1ELb1ELb1ELb0ELb1ELb0ELb0ELb0ELb1ELb1ELb0EEENS1_21CollectiveEpilogueFwdINS6_IJSA_NS7_ILi512EEESA_EEES9_SC_SE_Li256ELb1ELb1ELb1ELb0EEENS1_36VarlenDynamicPersistentTileSchedulerILi64ELi64ELi256ELi128ELb1ELb1ELb1ELb1ELb0ELb1EEEEEEEEEvNT_6ParamsE)
        /*0224*/ 	.word	0x00000000


	//----- nvinfo : EIATTR_MIN_STACK_SIZE
	.align		4
.L_102:
        /*0228*/ 	.byte	0x04, 0x12
        /*022a*/ 	.short	(.L_104 - .L_103)
	.align		4
.L_103:
        /*022c*/ 	.word	index@(_ZN7cutlass13device_kernelIN5flash11enable_sm90INS1_16FlashAttnFwdSm90INS1_25CollectiveMainloopFwdSm90ILi2EN4cute5tupleIJNS5_1CILi1EEES8_S8_EEENS6_IJNS7_ILi64EEESA_SA_EEELi512ENS_6half_tEfNS_4arch4Sm90ELb0ELb1ELb1ELb1ELb0ELb0ELb1ELb0ELb0ELb1ELb1ELb0EEENS1_21CollectiveEpilogueFwdINS6_IJSA_NS7_ILi512EEESA_EEES9_SC_SE_Li256ELb1ELb1ELb1ELb0EEENS1_36VarlenDynamicPersistentTileSchedulerILi64ELi64ELi256ELi128ELb1ELb1ELb1ELb1ELb0ELb1EEEEEEEEEvNT_6ParamsE)
        /*0230*/ 	.word	0x00000000


	//----- nvinfo : EIATTR_MIN_STACK_SIZE
	.align		4
.L_104:
        /*0234*/ 	.byte	0x04, 0x12
        /*0236*/ 	.short	(.L_106 - .L_105)
	.align		4
.L_105:
        /*0238*/ 	.word	index@(_ZN7cutlass13device_kernelIN5flash11enable_sm90INS1_16FlashAttnFwdSm90INS1_25CollectiveMainloopFwdSm90ILi2EN4cute5tupleIJNS5_1CILi1EEES8_S8_EEENS6_IJNS7_ILi64EEESA_SA_EEELi512ENS_6half_tEfNS_4arch4Sm90ELb0ELb1ELb1ELb1ELb0ELb1ELb1ELb0ELb0ELb1ELb1ELb0EEENS1_21CollectiveEpilogueFwdINS6_IJSA_NS7_ILi512EEESA_EEES9_SC_SE_Li256ELb1ELb1ELb1ELb0EEENS1_36VarlenDynamicPersistentTileSchedulerILi64ELi64ELi256ELi128ELb1ELb1ELb1ELb1ELb0ELb1EEEEEEEEEvNT_6ParamsE)
        /*023c*/ 	.word	0x00000000


	//----- nvinfo : EIATTR_MIN_STACK_SIZE
	.align		4
.L_106:
        /*0240*/ 	.byte	0x04, 0x12
        /*0242*/ 	.short	(.L_108 - .L_107)
	.align		4
.L_107:
        /*0244*/ 	.word	index@(_ZN7cutlass13device_kernelIN5flash11enable_sm90INS1_16FlashAttnFwdSm90INS1_25CollectiveMainloopFwdSm90ILi2EN4cute5tupleIJNS5_1CILi1EEES8_S8_EEENS6_IJNS7_ILi64EEESA_SA_EEELi512ENS_6half_tEfNS_4arch4Sm90ELb1ELb0ELb1ELb0ELb0ELb0ELb0ELb0ELb0ELb1ELb1ELb0EEENS1_21CollectiveEpilogueFwdINS6_IJSA_NS7_ILi512EEESA_EEES9_SC_SE_Li256ELb0ELb1ELb1ELb0EEENS1_19SingleTileSchedulerILb0ELb1ELb1ELi64EEEEEEEEEvNT_6ParamsE)
        /*0248*/ 	.word	0x00000000


	//----- nvinfo : EIATTR_MIN_STACK_SIZE
	.align		4
.L_108:
        /*024c*/ 	.byte	0x04, 0x12
        /*024e*/ 	.short	(.L_110 - .L_109)
	.align		4
.L_109:
        /*0250*/ 	.word	index@(_ZN7cutlass13device_kernelIN5flash11enable_sm90INS1_16FlashAttnFwdSm90INS1_25CollectiveMainloopFwdSm90ILi2EN4cute5tupleIJNS5_1CILi1EEES8_S8_EEENS6_IJNS7_ILi64EEESA_SA_EEELi512ENS_6half_tEfNS_4arch4Sm90ELb1ELb0ELb1ELb0ELb0ELb0ELb1ELb0ELb0ELb1ELb1ELb0EEENS1_21CollectiveEpilogueFwdINS6_IJSA_NS7_ILi512EEESA_EEES9_SC_SE_Li256ELb0ELb1ELb1ELb0EEENS1_19SingleTileSchedulerILb0ELb1ELb1ELi64EEEEEEEEEvNT_6ParamsE)
        /*0254*/ 	.word	0x00000000


	//----- nvinfo : EIATTR_MIN_STACK_SIZE
	.align		4
.L_110:
        /*0258*/ 	.byte	0x04, 0x12
        /*025a*/ 	.short	(.L_112 - .L_111)
	.align		4
.L_111:
        /*025c*/ 	.word	index@(_ZN7cutlass13device_kernelIN5flash11enable_sm90INS1_16FlashAttnFwdSm90INS1_25CollectiveMainloopFwdSm90ILi2EN4cute5tupleIJNS5_1CILi1EEES8_S8_EEENS6_IJNS7_ILi64EEESA_SA_EEELi512ENS_6half_tEfNS_4arch4Sm90ELb1ELb0ELb1ELb1ELb0ELb0ELb0ELb0ELb0ELb1ELb1ELb0EEENS1_21CollectiveEpilogueFwdINS6_IJSA_NS7_ILi512EEESA_EEES9_SC_SE_Li256ELb1ELb1ELb1ELb0EEENS1_36VarlenDynamicPersistentTileSchedulerILi64ELi64ELi256ELi128ELb1ELb1ELb1ELb1ELb1ELb1EEEEEEEEEvNT_6ParamsE)
        /*0260*/ 	.word	0x00000000


	//----- nvinfo : EIATTR_MIN_STACK_SIZE
	.align		4
.L_112:
        /*0264*/ 	.byte	0x04, 0x12
        /*0266*/ 	.short	(.L_114 - .L_113)
	.align		4
.L_113:
        /*0268*/ 	.word	index@(_ZN7cutlass13device_kernelIN5flash11enable_sm90INS1_16FlashAttnFwdSm90INS1_25CollectiveMainloopFwdSm90ILi2EN4cute5tupleIJNS5_1CILi1EEES8_S8_EEENS6_IJNS7_ILi64EEESA_SA_EEELi512ENS_6half_tEfNS_4arch4Sm90ELb1ELb0ELb1ELb1ELb0ELb1ELb0ELb0ELb0ELb1ELb1ELb0EEENS1_21CollectiveEpilogueFwdINS6_IJSA_NS7_ILi512EEESA_EEES9_SC_SE_Li256ELb1ELb1ELb1ELb0EEENS1_36VarlenDynamicPersistentTileSchedulerILi64ELi64ELi256ELi128ELb1ELb1ELb1ELb1ELb1ELb1EEEEEEEEEvNT_6ParamsE)
        /*026c*/ 	.word	0x00000000


	//----- nvinfo : EIATTR_MIN_STACK_SIZE
	.align		4
.L_114:
        /*0270*/ 	.byte	0x04, 0x12
        /*0272*/ 	.short	(.L_116 - .L_115)
	.align		4
.L_115:
        /*0274*/ 	.word	index@(_ZN7cutlass13device_kernelIN5flash11enable_sm90INS1_16FlashAttnFwdSm90INS1_25CollectiveMainloopFwdSm90ILi2EN4cute5tupleIJNS5_1CILi1EEES8_S8_EEENS6_IJNS7_ILi64EEESA_SA_EEELi512ENS_6half_tEfNS_4arch4Sm90ELb1ELb0ELb1ELb1ELb0ELb0ELb1ELb0ELb0ELb1ELb1ELb0EEENS1_21CollectiveEpilogueFwdINS6_IJSA_NS7_ILi512EEESA_EEES9_SC_SE_Li256ELb1ELb1ELb1ELb0EEENS1_36VarlenDynamicPersistentTileSchedulerILi64ELi64ELi256ELi128ELb1ELb1ELb1ELb1ELb1ELb1EEEEEEEEEvNT_6ParamsE)
        /*0278*/ 	.word	0x00000000


	//----- nvinfo : EIATTR_MIN_STACK_SIZE
	.align		4
.L_116:
        /*027c*/ 	.byte	0x04, 0x12
        /*027e*/ 	.short	(.L_118 - .L_117)
	.align		4
.L_117:
        /*0280*/ 	.word	index@(_ZN7cutlass13device_kernelIN5flash11enable_sm90INS1_16FlashAttnFwdSm90INS1_25CollectiveMainloopFwdSm90ILi2EN4cute5tupleIJNS5_1CILi1EEES8_S8_EEENS6_IJNS7_ILi64EEESA_SA_EEELi512ENS_6half_tEfNS_4arch4Sm90ELb1ELb0ELb1ELb1ELb0ELb1ELb1ELb0ELb0ELb1ELb1ELb0EEENS1_21CollectiveEpilogueFwdINS6_IJSA_NS7_ILi512EEESA_EEES9_SC_SE_Li256ELb1ELb1ELb1ELb0EEENS1_36VarlenDynamicPersistentTileSchedulerILi64ELi64ELi256ELi128ELb1ELb1ELb1ELb1ELb1ELb1EEEEEEEEEvNT_6ParamsE)
        /*0284*/ 	.word	0x00000000
.L_118:


//--------------------- .nv.compat                --------------------------
	.section	.nv.compat,"",@"SHT_CUDA_COMPAT_INFO"
	.align	4
        /*0000*/ 	.byte	0x02, 0x09, 0x01, 0x00, 0x02, 0x02, 0x01, 0x00, 0x02, 0x05, 0x05, 0x00, 0x03, 0x07, 0x01, 0x01
        /*0010*/ 	.byte	0x02, 0x03, 0x00, 0x00, 0x02, 0x06, 0x01, 0x00, 0x04, 0x0b, 0x08, 0x00, 0x00, 0x00, 0x00, 0x00
        /*0020*/ 	.byte	0x00, 0x00, 0x00, 0x00


//--------------------- .nv.info._ZN7cutlass13device_kernelIN5flash11enable_sm90INS1_16FlashAttnFwdSm90INS1_25CollectiveMainloopFwdSm90ILi2EN4cute5tupleIJNS5_1CILi1EEES8_S8_EEENS6_IJNS7_ILi64EEESA_SA_EEELi512ENS_6half_tEfNS_4arch4Sm90ELb0ELb0ELb1ELb0ELb0ELb0ELb0ELb0ELb0ELb1ELb1ELb0EEENS1_21CollectiveEpilogueFwdINS6_IJSA_NS7_ILi512EEESA_EEES9_SC_SE_Li256ELb0ELb1ELb1ELb0EEENS1_19SingleTileSchedulerILb0ELb1ELb1ELi64EEEEEEEEEvNT_6ParamsE --------------------------
	.section	.nv.info._ZN7cutlass13device_kernelIN5flash11enable_sm90INS1_16FlashAttnFwdSm90INS1_25CollectiveMainloopFwdSm90ILi2EN4cute5tupleIJNS5_1CILi1EEES8_S8_EEENS6_IJNS7_ILi64EEESA_SA_EEELi512ENS_6half_tEfNS_4arch4Sm90ELb0ELb0ELb1ELb0ELb0ELb0ELb0ELb0ELb0ELb1ELb1ELb0EEENS1_21CollectiveEpilogueFwdINS6_IJSA_NS7_ILi512EEESA_EEES9_SC_SE_Li256ELb0ELb1ELb1ELb0EEENS1_19SingleTileSchedulerILb0ELb1ELb1ELi64EEEEEEEEEvNT_6ParamsE,"",@"SHT_CUDA_INFO"
	.sectionflags	@""
	.align	4


	//----- nvinfo : EIATTR_CUDA_API_VERSION
	.align		4
        /*0000*/ 	.byte	0x04, 0x37
        /*0002*/ 	.short	(.L_120 - .L_119)
.L_119:
        /*0004*/ 	.word	0x00000082


	//----- nvinfo : EIATTR_KPARAM_INFO
	.align		4
.L_120:
        /*0008*/ 	.byte	0x04, 0x17
        /*000a*/ 	.short	(.L_122 - .L_121)
.L_121:
        /*000c*/ 	.word	0x00000000
        /*0010*/ 	.short	0x0000
        /*0012*/ 	.short	0x0000
        /*0014*/ 	.byte	0x00, 0xf0, 0x01, 0x28


	//----- nvinfo : EIATTR_SPARSE_MMA_MASK
	.align		4
.L_122:
        /*0018*/ 	.byte	0x03, 0x50
        /*001a*/ 	.short	0x0000


	//----- nvinfo : EIATTR_MAXREG_COUNT
	.align		4
        /*001c*/ 	.byte	0x03, 0x1b
        /*001e*/ 	.short	0x00a8


	//----- nvinfo : EIATTR_MERCURY_ISA_VERSION
	.align		4
        /*0020*/ 	.byte	0x03, 0x5f
        /*0022*/ 	.short	0x0101


	//----- nvinfo : EIATTR_VRC_CTA_INIT_COUNT
	.align		4
        /*0024*/ 	.byte	0x02, 0x4a
	.zero		1
	.zero		1


	//----- nvinfo : EIATTR_EXIT_INSTR_OFFSETS
	.align		4
        /*0028*/ 	.byte	0x04, 0x1c
        /*002a*/ 	.short	(.L_124 - .L_123)


	//   ....[0]....
.L_123:
        /*002c*/ 	.word	0x00000010


	//----- nvinfo : EIATTR_MAX_THREADS
	.align		4
.L_124:
        /*0030*/ 	.byte	0x04, 0x05
        /*0032*/ 	.short	(.L_126 - .L_125)
.L_125:
        /*0034*/ 	.word	0x00000180
        /*0038*/ 	.word	0x00000001
        /*003c*/ 	.word	0x00000001


	//----- nvinfo : EIATTR_CBANK_PARAM_SIZE
	.align		4
.L_126:
        /*0040*/ 	.byte	0x03, 0x19
        /*0042*/ 	.short	0x0a00


	//----- nvinfo : EIATTR_PARAM_CBANK
	.align		4
        /*0044*/ 	.byte	0x04, 0x0a
        /*0046*/ 	.short	(.L_128 - .L_127)
	.align		4
.L_127:
        /*0048*/ 	.word	index@(.nv.constant0._ZN7cutlass13device_kernelIN5flash11enable_sm90INS1_16FlashAttnFwdSm90INS1_25CollectiveMainloopFwdSm90ILi2EN4cute5tupleIJNS5_1CILi1EEES8_S8_EEENS6_IJNS7_ILi64EEESA_SA_EEELi512ENS_6half_tEfNS_4arch4Sm90ELb0ELb0ELb1ELb0ELb0ELb0ELb0ELb0ELb0ELb1ELb1ELb0EEENS1_21CollectiveEpilogueFwdINS6_IJSA_NS7_ILi512EEESA_EEES9_SC_SE_Li256ELb0ELb1ELb1ELb0EEENS1_19SingleTileSchedulerILb0ELb1ELb1ELi64EEEEEEEEEvNT_6ParamsE)
        /*004c*/ 	.short	0x0380
        /*004e*/ 	.short	0x0a00


	//----- nvinfo : EIATTR_SW_WAR
	.align		4
.L_128:
        /*0050*/ 	.byte	0x04, 0x36
        /*0052*/ 	.short	(.L_130 - .L_129)
.L_129:
        /*0054*/ 	.word	0x00000008
.L_130:


//--------------------- .nv.info._ZN7cutlass13device_kernelIN5flash11enable_sm90INS1_16FlashAttnFwdSm90INS1_25CollectiveMainloopFwdSm90ILi2EN4cute5tupleIJNS5_1CILi1EEES8_S8_EEENS6_IJNS7_ILi64EEESA_SA_EEELi512ENS_6half_tEfNS_4arch4Sm90ELb0ELb0ELb1ELb0ELb0ELb0ELb1ELb0ELb0ELb1ELb1ELb0EEENS1_21CollectiveEpilogueFwdINS6_IJSA_NS7_ILi512EEESA_EEES9_SC_SE_Li256ELb0ELb1ELb1ELb0EEENS1_19SingleTileSchedulerILb0ELb1ELb1ELi64EEEEEEEEEvNT_6ParamsE --------------------------
	.section	.nv.info._ZN7cutlass13device_kernelIN5flash11enable_sm90INS1_16FlashAttnFwdSm90INS1_25CollectiveMainloopFwdSm90ILi2EN4cute5tupleIJNS5_1CILi1EEES8_S8_EEENS6_IJNS7_ILi64EEESA_SA_EEELi512ENS_6half_tEfNS_4arch4Sm90ELb0ELb0ELb1ELb0ELb0ELb0ELb1ELb0ELb0ELb1ELb1ELb0EEENS1_21CollectiveEpilogueFwdINS6_IJSA_NS7_ILi512EEESA_EEES9_SC_SE_Li256ELb0ELb1ELb1ELb0EEENS1_19SingleTileSchedulerILb0ELb1ELb1ELi64EEEEEEEEEvNT_6ParamsE,"",@"SHT_CUDA_INFO"
	.sectionflags	@""
	.align	4


	//----- nvinfo : EIATTR_CUDA_API_VERSION
	.align		4
        /*0000*/ 	.byte	0x04, 0x37
        /*0002*/ 	.short	(.L_132 - .L_131)
.L_131:
        /*0004*/ 	.word	0x00000082


	//----- nvinfo : EIATTR_KPARAM_INFO
	.align		4
.L_132:
        /*0008*/ 	.byte	0x04, 0x17
        /*000a*/ 	.short	(.L_134 - .L_133)
.L_133:
        /*000c*/ 	.word	0x00000000
        /*0010*/ 	.short	0x0000
        /*0012*/ 	.short	0x0000
        /*0014*/ 	.byte	0x00, 0xf0, 0x01, 0x2c


	//----- nvinfo : EIATTR_SPARSE_MMA_MASK
	.align		4
.L_134:
        /*0018*/ 	.byte	0x03, 0x50
        /*001a*/ 	.short	0x0000


	//----- nvinfo : EIATTR_MAXREG_COUNT
	.align		4
        /*001c*/ 	.byte	0x03, 0x1b
        /*001e*/ 	.short	0x00a8


	//----- nvinfo : EIATTR_MERCURY_ISA_VERSION
	.align		4
        /*0020*/ 	.byte	0x03, 0x5f
        /*0022*/ 	.short	0x0101


	//----- nvinfo : EIATTR_VRC_CTA_INIT_COUNT
	.align		4
        /*0024*/ 	.byte	0x02, 0x4a
	.zero		1
	.zero		1


	//----- nvinfo : EIATTR_EXIT_INSTR_OFFSETS
	.align		4
        /*0028*/ 	.byte	0x04, 0x1c
        /*002a*/ 	.short	(.L_136 - .L_135)


	//   ....[0]....
.L_135:
        /*002c*/ 	.word	0x00000010


	//----- nvinfo : EIATTR_MAX_THREADS
	.align		4
.L_136:
        /*0030*/ 	.byte	0x04, 0x05
        /*0032*/ 	.short	(.L_138 - .L_137)
.L_137:
        /*0034*/ 	.word	0x00000180
        /*0038*/ 	.word	0x00000001
        /*003c*/ 	.word	0x00000001


	//----- nvinfo : EIATTR_CBANK_PARAM_SIZE
	.align		4
.L_138:
        /*0040*/ 	.byte	0x03, 0x19
        /*0042*/ 	.short	0x0b00


	//----- nvinfo : EIATTR_PARAM_CBANK
	.align		4
        /*0044*/ 	.byte	0x04, 0x0a
        /*0046*/ 	.short	(.L_140 - .L_139)
	.align		4
.L_139:
        /*0048*/ 	.word	index@(.nv.constant0._ZN7cutlass13device_kernelIN5flash11enable_sm90INS1_16FlashAttnFwdSm90INS1_25CollectiveMainloopFwdSm90ILi2EN4cute5tupleIJNS5_1CILi1EEES8_S8_EEENS6_IJNS7_ILi64EEESA_SA_EEELi512ENS_6half_tEfNS_4arch4Sm90ELb0ELb0ELb1ELb0ELb0ELb0ELb1ELb0ELb0ELb1ELb1ELb0EEENS1_21CollectiveEpilogueFwdINS6_IJSA_NS7_ILi512EEESA_EEES9_SC_SE_Li256ELb0ELb1ELb1ELb0EEENS1_19SingleTileSchedulerILb0ELb1ELb1ELi64EEEEEEEEEvNT_6ParamsE)
        /*004c*/ 	.short	0x0380
        /*004e*/ 	.short	0x0b00


	//----- nvinfo : EIATTR_SW_WAR
	.align		4
.L_140:
        /*0050*/ 	.byte	0x04, 0x36
        /*0052*/ 	.short	(.L_142 - .L_141)
.L_141:
        /*0054*/ 	.word	0x00000008
.L_142:


//--------------------- .nv.info._ZN7cutlass13device_kernelIN5flash11enable_sm90INS1_16FlashAttnFwdSm90INS1_25CollectiveMainloopFwdSm90ILi2EN4cute5tupleIJNS5_1CILi1EEES8_S8_EEENS6_IJNS7_ILi64EEESA_SA_EEELi512ENS_6half_tEfNS_4arch4Sm90ELb0ELb0ELb1ELb1ELb0ELb0ELb0ELb0ELb0ELb1ELb1ELb0EEENS1_21CollectiveEpilogueFwdINS6_IJSA_NS7_ILi512EEESA_EEES9_SC_SE_Li256ELb1ELb1ELb1ELb0EEENS1_36VarlenDynamicPersistentTileSchedulerILi64ELi64ELi256ELi128ELb1ELb1ELb1ELb0ELb1ELb1EEEEEEEEEvNT_6ParamsE --------------------------
	.section	.nv.info._ZN7cutlass13device_kernelIN5flash11enable_sm90INS1_16FlashAttnFwdSm90INS1_25CollectiveMainloopFwdSm90ILi2EN4cute5tupleIJNS5_1CILi1EEES8_S8_EEENS6_IJNS7_ILi64EEESA_SA_EEELi512ENS_6half_tEfNS_4arch4Sm90ELb0ELb0ELb1ELb1ELb0ELb0ELb0ELb0ELb0ELb1ELb1ELb0EEENS1_21CollectiveEpilogueFwdINS6_IJSA_NS7_ILi512EEESA_EEES9_SC_SE_Li256ELb1ELb1ELb1ELb0EEENS1_36VarlenDynamicPersistentTileSchedulerILi64ELi64ELi256ELi128ELb1ELb1ELb1ELb0ELb1ELb1EEEEEEEEEvNT_6ParamsE,"",@"SHT_CUDA_INFO"
	.sectionflags	@""
	.align	4


	//----- nvinfo : EIATTR_CUDA_API_VERSION
	.align		4
        /*0000*/ 	.byte	0x04, 0x37
        /*0002*/ 	.short	(.L_144 - .L_143)
.L_143:
        /*0004*/ 	.word	0x00000082


	//----- nvinfo : EIATTR_KPARAM_INFO
	.align		4
.L_144:
        /*0008*/ 	.byte	0x04, 0x17
        /*000a*/ 	.short	(.L_146 - .L_145)
.L_145:
        /*000c*/ 	.word	0x00000000
        /*0010*/ 	.short	0x0000
        /*0012*/ 	.short	0x0000
        /*0014*/ 	.byte	0x00, 0xf0, 0x01, 0x2a


	//----- nvinfo : EIATTR_SPARSE_MMA_MASK
	.align		4
.L_146:
        /*0018*/ 	.byte	0x03, 0x50
        /*001a*/ 	.short	0x0000


	//----- nvinfo : EIATTR_MAXREG_COUNT
	.align		4
        /*001c*/ 	.byte	0x03, 0x1b
        /*001e*/ 	.short	0x00a8


	//----- nvinfo : EIATTR_MERCURY_ISA_VERSION
	.align		4
        /*0020*/ 	.byte	0x03, 0x5f
        /*0022*/ 	.short	0x0101


	//----- nvinfo : EIATTR_VRC_CTA_INIT_COUNT
	.align		4
        /*0024*/ 	.byte	0x02, 0x4a
	.zero		1
	.zero		1


	//----- nvinfo : EIATTR_EXIT_INSTR_OFFSETS
	.align		4
        /*0028*/ 	.byte	0x04, 0x1c
        /*002a*/ 	.short	(.L_148 - .L_147)


	//   ....[0]....
.L_147:
        /*002c*/ 	.word	0x00000010


	//----- nvinfo : EIATTR_MAX_THREADS
	.align		4
.L_148:
        /*0030*/ 	.byte	0x04, 0x05
        /*0032*/ 	.short	(.L_150 - .L_149)
.L_149:
        /*0034*/ 	.word	0x00000180
        /*0038*/ 	.word	0x00000001
        /*003c*/ 	.word	0x00000001


	//----- nvinfo : EIATTR_CBANK_PARAM_SIZE
	.align		4
.L_150:
        /*0040*/ 	.byte	0x03, 0x19
        /*0042*/ 	.short	0x0a80


	//----- nvinfo : EIATTR_PARAM_CBANK
	.align		4
        /*0044*/ 	.byte	0x04, 0x0a
        /*0046*/ 	.short	(.L_152 - .L_151)
	.align		4
.L_151:
        /*0048*/ 	.word	index@(.nv.constant0._ZN7cutlass13device_kernelIN5flash11enable_sm90INS1_16FlashAttnFwdSm90INS1_25CollectiveMainloopFwdSm90ILi2EN4cute5tupleIJNS5_1CILi1EEES8_S8_EEENS6_IJNS7_ILi64EEESA_SA_EEELi512ENS_6half_tEfNS_4arch4Sm90ELb0ELb0ELb1ELb1ELb0ELb0ELb0ELb0ELb0ELb1ELb1ELb0EEENS1_21CollectiveEpilogueFwdINS6_IJSA_NS7_ILi512EEESA_EEES9_SC_SE_Li256ELb1ELb1ELb1ELb0EEENS1_36VarlenDynamicPersistentTileSchedulerILi64ELi64ELi256ELi128ELb1ELb1ELb1ELb0ELb1ELb1EEEEEEEEEvNT_6ParamsE)
        /*004c*/ 	.short	0x0380
        /*004e*/ 	.short	0x0a80


	//----- nvinfo : EIATTR_SW_WAR
	.align		4
.L_152:
        /*0050*/ 	.byte	0x04, 0x36
        /*0052*/ 	.short	(.L_154 - .L_153)
.L_153:
        /*0054*/ 	.word	0x00000008
.L_154:


//--------------------- .nv.info._ZN7cutlass13device_kernelIN5flash11enable_sm90INS1_16FlashAttnFwdSm90INS1_25CollectiveMainloopFwdSm90ILi2EN4cute5tupleIJNS5_1CILi1EEES8_S8_EEENS6_IJNS7_ILi64EEESA_SA_EEELi512ENS_6half_tEfNS_4arch4Sm90ELb0ELb0ELb1ELb1ELb0ELb1ELb0ELb0ELb0ELb1ELb1ELb0EEENS1_21CollectiveEpilogueFwdINS6_IJSA_NS7_ILi512EEESA_EEES9_SC_SE_Li256ELb1ELb1ELb1ELb0EEENS1_36VarlenDynamicPersistentTileSchedulerILi64ELi64ELi256ELi128ELb1ELb1ELb1ELb0ELb1ELb1EEEEEEEEEvNT_6ParamsE --------------------------
	.section	.nv.info._ZN7cutlass13device_kernelIN5flash11enable_sm90INS1_16FlashAttnFwdSm90INS1_25CollectiveMainloopFwdSm90ILi2EN4cute5tupleIJNS5_1CILi1EEES8_S8_EEENS6_IJNS7_ILi64EEESA_SA_EEELi512ENS_6half_tEfNS_4arch4Sm90ELb0ELb0ELb1ELb1ELb0ELb1ELb0ELb0ELb0ELb1ELb1ELb0EEENS1_21CollectiveEpilogueFwdINS6_IJSA_NS7_ILi512EEESA_EEES9_SC_SE_Li256ELb1ELb1ELb1ELb0EEENS1_36VarlenDynamicPersistentTileSchedulerILi64ELi64ELi256ELi128ELb1ELb1ELb1ELb0ELb1ELb1EEEEEEEEEvNT_6ParamsE,"",@"SHT_CUDA_INFO"
	.sectionflags	@""
	.align	4


	//----- nvinfo : EIATTR_CUDA_API_VERSION
	.align		4
        /*0000*/ 	.byte	0x04, 0x37
        /*0002*/ 	.short	(.L_156 - .L_155)
.L_155:
        /*0004*/ 	.word	0x00000082


	//----- nvinfo : EIATTR_KPARAM_INFO
	.align		4
.L_156:
        /*0008*/ 	.byte	0x04, 0x17
        /*000a*/ 	.short	(.L_158 - .L_157)
.L_157:
        /*000c*/ 	.word	0x00000000
        /*0010*/ 	.short	0x0000
        /*0012*/ 	.short	0x0000
        /*0014*/ 	.byte	0x00, 0xf0, 0x01, 0x2a


	//----- nvinfo : EIATTR_SPARSE_MMA_MASK
	.align		4
.L_158:
        /*0018*/ 	.byte	0x03, 0x50
        /*001a*/ 	.short	0x0000


	//----- nvinfo : EIATTR_MAXREG_COUNT
	.align		4
        /*001c*/ 	.byte	0x03, 0x1b
        /*001e*/ 	.short	0x00a8


	//----- nvinfo : EIATTR_MERCURY_ISA_VERSION
	.align		4
        /*0020*/ 	.byte	0x03, 0x5f
        /*0022*/ 	.short	0x0101


	//----- nvinfo : EIATTR_VRC_CTA_INIT_COUNT
	.align		4
        /*0024*/ 	.byte	0x02, 0x4a
	.zero		1
	.zero		1


	//----- nvinfo : EIATTR_EXIT_INSTR_OFFSETS
	.align		4
        /*0028*/ 	.byte	0x04, 0x1c
        /*002a*/ 	.short	(.L_160 - .L_159)


	//   ....[0]....
.L_159:
        /*002c*/ 	.word	0x00000010


	//----- nvinfo : EIATTR_MAX_THREADS
	.align		4
.L_160:
        /*0030*/ 	.byte	0x04, 0x05
        /*0032*/ 	.short	(.L_162 - .L_161)
.L_161:
        /*0034*/ 	.word	0x00000180
        /*0038*/ 	.word	0x00000001
        /*003c*/ 	.word	0x00000001


	//----- nvinfo : EIATTR_CBANK_PARAM_SIZE
	.align		4
.L_162:
        /*0040*/ 	.byte	0x03, 0x19
        /*0042*/ 	.short	0x0a80


	//----- nvinfo : EIATTR_PARAM_CBANK
	.align		4
        /*0044*/ 	.byte	0x04, 0x0a
        /*0046*/ 	.short	(.L_164 - .L_163)
	.align		4
.L_163:
        /*0048*/ 	.word	index@(.nv.constant0._ZN7cutlass13device_kernelIN5flash11enable_sm90INS1_16FlashAttnFwdSm90INS1_25CollectiveMainloopFwdSm90ILi2EN4cute5tupleIJNS5_1CILi1EEES8_S8_EEENS6_IJNS7_ILi64EEESA_SA_EEELi512ENS_6half_tEfNS_4arch4Sm90ELb0ELb0ELb1ELb1ELb0ELb1ELb0ELb0ELb0ELb1ELb1ELb0EEENS1_21CollectiveEpilogueFwdINS6_IJSA_NS7_ILi512EEESA_EEES9_SC_SE_Li256ELb1ELb1ELb1ELb0EEENS1_36VarlenDynamicPersistentTileSchedulerILi64ELi64ELi256ELi128ELb1ELb1ELb1ELb0ELb1ELb1EEEEEEEEEvNT_6ParamsE)
        /*004c*/ 	.short	0x0380
        /*004e*/ 	.short	0x0a80


	//----- nvinfo : EIATTR_SW_WAR
	.align		4
.L_164:
        /*0050*/ 	.byte	0x04, 0x36
        /*0052*/ 	.short	(.L_166 - .L_165)
.L_165:
        /*0054*/ 	.word	0x00000008
.L_166:


//--------------------- .nv.info._ZN7cutlass13device_kernelIN5flash11enable_sm90INS1_16FlashAttnFwdSm90INS1_25CollectiveMainloopFwdSm90ILi2EN4cute5tupleIJNS5_1CILi1EEES8_S8_EEENS6_IJNS7_ILi64EEESA_SA_EEELi512ENS_6half_tEfNS_4arch4Sm90ELb0ELb0ELb1ELb1ELb0ELb0ELb1ELb0ELb0ELb1ELb1ELb0EEENS1_21CollectiveEpilogueFwdINS6_IJSA_NS7_ILi512EEESA_EEES9_SC_SE_Li256ELb1ELb1ELb1ELb0EEENS1_36VarlenDynamicPersistentTileSchedulerILi64ELi64ELi256ELi128ELb1ELb1ELb1ELb0ELb1ELb1EEEEEEEEEvNT_6ParamsE --------------------------
	.section	.nv.info._ZN7cutlass13device_kernelIN5flash11enable_sm90INS1_16FlashAttnFwdSm90INS1_25CollectiveMainloopFwdSm90ILi2EN4cute5tupleIJNS5_1CILi1EEES8_S8_EEENS6_IJNS7_ILi64EEESA_SA_EEELi512ENS_6half_tEfNS_4arch4Sm90ELb0ELb0ELb1ELb1ELb0ELb0ELb1ELb0ELb0ELb1ELb1ELb0EEENS1_21CollectiveEpilogueFwdINS6_IJSA_NS7_ILi512EEESA_EEES9_SC_SE_Li256ELb1ELb1ELb1ELb0EEENS1_36VarlenDynamicPersistentTileSchedulerILi64ELi64ELi256ELi128ELb1ELb1ELb1ELb0ELb1ELb1EEEEEEEEEvNT_6ParamsE,"",@"SHT_CUDA_INFO"
	.sectionflags	@""
	.align	4


	//----- nvinfo : EIATTR_CUDA_API_VERSION
	.align		4
        /*0000*/ 	.byte	0x04, 0x37
        /*0002*/ 	.short	(.L_168 - .L_167)
.L_167:
        /*0004*/ 	.word	0x00000082


	//----- nvinfo : EIATTR_KPARAM_INFO
	.align		4
.L_168:
        /*0008*/ 	.byte	0x04, 0x17
        /*000a*/ 	.short	(.L_170 - .L_169)
.L_169:
        /*000c*/ 	.word	0x00000000
        /*0010*/ 	.short	0x0000
        /*0012*/ 	.short	0x0000
        /*0014*/ 	.byte	0x00, 0xf0, 0x01, 0x2e


	//----- nvinfo : EIATTR_SPARSE_MMA_MASK
	.align		4
.L_170:
        /*0018*/ 	.byte	0x03, 0x50
        /*001a*/ 	.short	0x0000


	//----- nvinfo : EIATTR_MAXREG_COUNT
	.align		4
        /*001c*/ 	.byte	0x03, 0x1b
        /*001e*/ 	.short	0x00a8


	//----- nvinfo : EIATTR_MERCURY_ISA_VERSION
	.align		4
        /*0020*/ 	.byte	0x03, 0x5f
        /*0022*/ 	.short	0x0101


	//----- nvinfo : EIATTR_VRC_CTA_INIT_COUNT
	.align		4
        /*0024*/ 	.byte	0x02, 0x4a
	.zero		1
	.zero		1


	//----- nvinfo : EIATTR_EXIT_INSTR_OFFSETS
	.align		4
        /*0028*/ 	.byte	0x04, 0x1c
        /*002a*/ 	.short	(.L_172 - .L_171)


	//   ....[0]....
.L_171:
        /*002c*/ 	.word	0x00000010


	//----- nvinfo : EIATTR_MAX_THREADS
	.align		4
.L_172:
        /*0030*/ 	.byte	0x04, 0x05
        /*0032*/ 	.short	(.L_174 - .L_173)
.L_173:
        /*0034*/ 	.word	0x00000180
        /*0038*/ 	.word	0x00000001
        /*003c*/ 	.word	0x00000001


	//----- nvinfo : EIATTR_CBANK_PARAM_SIZE
	.align		4
.L_174:
        /*0040*/ 	.byte	0x03, 0x19
        /*0042*/ 	.short	0x0b80


	//----- nvinfo : EIATTR_PARAM_CBANK
	.align		4
        /*0044*/ 	.byte	0x04, 0x0a
        /*0046*/ 	.short	(.L_176 - .L_175)
	.align		4
.L_175:
        /*0048*/ 	.word	index@(.nv.constant0._ZN7cutlass13device_kernelIN5flash11enable_sm90INS1_16FlashAttnFwdSm90INS1_25CollectiveMainloopFwdSm90ILi2EN4cute5tupleIJNS5_1CILi1EEES8_S8_EEENS6_IJNS7_ILi64EEESA_SA_EEELi512ENS_6half_tEfNS_4arch4Sm90ELb0ELb0ELb1ELb1ELb0ELb0ELb1ELb0ELb0ELb1ELb1ELb0EEENS1_21CollectiveEpilogueFwdINS6_IJSA_NS7_ILi512EEESA_EEES9_SC_SE_Li256ELb1ELb1ELb1ELb0EEENS1_36VarlenDynamicPersistentTileSchedulerILi64ELi64ELi256ELi128ELb1ELb1ELb1ELb0ELb1ELb1EEEEEEEEEvNT_6ParamsE)
        /*004c*/ 	.short	0x0380
        /*004e*/ 	.short	0x0b80


	//----- nvinfo : EIATTR_SW_WAR
	.align		4
.L_176:
        /*0050*/ 	.byte	0x04, 0x36
        /*0052*/ 	.short	(.L_178 - .L_177)
.L_177:
        /*0054*/ 	.word	0x00000008
.L_178:


//--------------------- .nv.info._ZN7cutlass13device_kernelIN5flash11enable_sm90INS1_16FlashAttnFwdSm90INS1_25CollectiveMainloopFwdSm90ILi2EN4cute5tupleIJNS5_1CILi1EEES8_S8_EEENS6_IJNS7_ILi64EEESA_SA_EEELi512ENS_6half_tEfNS_4arch4Sm90ELb0ELb0ELb1ELb1ELb0ELb1ELb1ELb0ELb0ELb1ELb1ELb0EEENS1_21CollectiveEpilogueFwdINS6_IJSA_NS7_ILi512EEESA_EEES9_SC_SE_Li256ELb1ELb1ELb1ELb0EEENS1_36VarlenDynamicPersistentTileSchedulerILi64ELi64ELi256ELi128ELb1ELb1ELb1ELb0ELb1ELb1EEEEEEEEEvNT_6ParamsE --------------------------
	.section	.nv.info._ZN7cutlass13device_kernelIN5flash11enable_sm90INS1_16FlashAttnFwdSm90INS1_25CollectiveMainloopFwdSm90ILi2EN4cute5tupleIJNS5_1CILi1EEES8_S8_EEENS6_IJNS7_ILi64EEESA_SA_EEELi512ENS_6half_tEfNS_4arch4Sm90ELb0ELb0ELb1ELb1ELb0ELb1ELb1ELb0ELb0ELb1ELb1ELb0EEENS1_21CollectiveEpilogueFwdINS6_IJSA_NS7_ILi512EEESA_EEES9_SC_SE_Li256ELb1ELb1ELb1ELb0EEENS1_36VarlenDynamicPersistentTileSchedulerILi64ELi64ELi256ELi128ELb1ELb1ELb1ELb0ELb1ELb1EEEEEEEEEvNT_6ParamsE,"",@"SHT_CUDA_INFO"
	.sectionflags	@""
	.align	4


	//----- nvinfo : EIATTR_CUDA_API_VERSION
	.align		4
        /*0000*/ 	.byte	0x04, 0x37
        /*0002*/ 	.short	(.L_180 - .L_179)
.L_179:
        /*0004*/ 	.word	0x00000082


	//----- nvinfo : EIATTR_KPARAM_INFO
	.align		4
.L_180:
        /*0008*/ 	.byte	0x04, 0x17
        /*000a*/ 	.short	(.L_182 - .L_181)
.L_181:
        /*000c*/ 	.word	0x00000000
        /*0010*/ 	.short	0x0000
        /*0012*/ 	.short	0x0000
        /*0014*/ 	.byte	0x00, 0xf0, 0x01, 0x2e


	//----- nvinfo : EIATTR_SPARSE_MMA_MASK
	.align		4
.L_182:
        /*0018*/ 	.byte	0x03, 0x50
        /*001a*/ 	.short	0x0000


	//----- nvinfo : EIATTR_MAXREG_COUNT
	.align		4
        /*001c*/ 	.byte	0x03, 0x1b
        /*001e*/ 	.short	0x00a8


	//----- nvinfo : EIATTR_MERCURY_ISA_VERSION
	.align		4
        /*0020*/ 	.byte	0x03, 0x5f
        /*0022*/ 	.short	0x0101


	//----- nvinfo : EIATTR_VRC_CTA_INIT_COUNT
	.align		4
        /*0024*/ 	.byte	0x02, 0x4a
	.zero		1
	.zero		1


	//----- nvinfo : EIATTR_EXIT_INSTR_OFFSETS
	.align		4
        /*0028*/ 	.byte	0x04, 0x1c
        /*002a*/ 	.short	(.L_184 - .L_183)


	//   ....[0]....
.L_183:
        /*002c*/ 	.word	0x00000010


	//----- nvinfo : EIATTR_MAX_THREADS
	.align		4
.L_184:
        /*0030*/ 	.byte	0x04, 0x05
        /*0032*/ 	.short	(.L_186 - .L_185)
.L_185:
        /*0034*/ 	.word	0x00000180
        /*0038*/ 	.word	0x00000001
        /*003c*/ 	.word	0x00000001


	//----- nvinfo : EIATTR_CBANK_PARAM_SIZE
	.align		4
.L_186:
        /*0040*/ 	.byte	0x03, 0x19
        /*0042*/ 	.short	0x0b80


	//----- nvinfo : EIATTR_PARAM_CBANK
	.align		4
        /*0044*/ 	.byte	0x04, 0x0a
        /*0046*/ 	.short	(.L_188 - .L_187)
	.align		4
.L_187:
        /*0048*/ 	.word	index@(.nv.constant0._ZN7cutlass13device_kernelIN5flash11enable_sm90INS1_16FlashAttnFwdSm90INS1_25CollectiveMainloopFwdSm90ILi2EN4cute5tupleIJNS5_1CILi1EEES8_S8_EEENS6_IJNS7_ILi64EEESA_SA_EEELi512ENS_6half_tEfNS_4arch4Sm90ELb0ELb0ELb1ELb1ELb0ELb1ELb1ELb0ELb0ELb1ELb1ELb0EEENS1_21CollectiveEpilogueFwdINS6_IJSA_NS7_ILi512EEESA_EEES9_SC_SE_Li256ELb1ELb1ELb1ELb0EEENS1_36VarlenDynamicPersistentTileSchedulerILi64ELi64ELi256ELi128ELb1ELb1ELb1ELb0ELb1ELb1EEEEEEEEEvNT_6ParamsE)
        /*004c*/ 	.short	0x0380
        /*004e*/ 	.short	0x0b80


	//----- nvinfo : EIATTR_SW_WAR
	.align		4
.L_188:
        /*0050*/ 	.byte	0x04, 0x36
        /*0052*/ 	.short	(.L_190 - .L_189)
.L_189:
        /*0054*/ 	.word	0x00000008
.L_190:


//--------------------- .nv.info._ZN7cutlass13device_kernelIN5flash11enable_sm90INS1_16FlashAttnFwdSm90INS1_25CollectiveMainloopFwdSm90ILi2EN4cute5tupleIJNS5_1CILi1EEES8_S8_EEENS6_IJNS7_ILi64EEESA_SA_EEELi512ENS_6half_tEfNS_4arch4Sm90ELb0ELb1ELb1ELb0ELb0ELb0ELb0ELb0ELb0ELb1ELb1ELb0EEENS1_21CollectiveEpilogueFwdINS6_IJSA_NS7_ILi512EEESA_EEES9_SC_SE_Li256ELb0ELb1ELb1ELb0EEENS1_19SingleTileSchedulerILb0ELb1ELb1ELi64EEEEEEEEEvNT_6ParamsE --------------------------
	.section	.nv.info._ZN7cutlass13device_kernelIN5flash11enable_sm90INS1_16FlashAttnFwdSm90INS1_25CollectiveMainloopFwdSm90ILi2EN4cute5tupleIJNS5_1CILi1EEES8_S8_EEENS6_IJNS7_ILi64EEESA_SA_EEELi512ENS_6half_tEfNS_4arch4Sm90ELb0ELb1ELb1ELb0ELb0ELb0ELb0ELb0ELb0ELb1ELb1ELb0EEENS1_21CollectiveEpilogueFwdINS6_IJSA_NS7_ILi512EEESA_EEES9_SC_SE_Li256ELb0ELb1ELb1ELb0EEENS1_19SingleTileSchedulerILb0ELb1ELb1ELi64EEEEEEEEEvNT_6ParamsE,"",@"SHT_CUDA_INFO"
	.sectionflags	@""
	.align	4


	//----- nvinfo : EIATTR_CUDA_API_VERSION
	.align		4
        /*0000*/ 	.byte	0x04, 0x37
        /*0002*/ 	.short	(.L_192 - .L_191)
.L_191:
        /*0004*/ 	.word	0x00000082


	//----- nvinfo : EIATTR_KPARAM_INFO
	.align		4
.L_192:
        /*0008*/ 	.byte	0x04, 0x17
        /*000a*/ 	.short	(.L_194 - .L_193)
.L_193:
        /*000c*/ 	.word	0x00000000
        /*0010*/ 	.short	0x0000
        /*0012*/ 	.short	0x0000
        /*0014*/ 	.byte	0x00, 0xf0, 0x01, 0x28


	//----- nvinfo : EIATTR_SPARSE_MMA_MASK
	.align		4
.L_194:
        /*0018*/ 	.byte	0x03, 0x50
        /*001a*/ 	.short	0x0000


	//----- nvinfo : EIATTR_MAXREG_COUNT
	.align		4
        /*001c*/ 	.byte	0x03, 0x1b
        /*001e*/ 	.short	0x00a8


	//----- nvinfo : EIATTR_MERCURY_ISA_VERSION
	.align		4
        /*0020*/ 	.byte	0x03, 0x5f
        /*0022*/ 	.short	0x0101


	//----- nvinfo : EIATTR_VRC_CTA_INIT_COUNT
	.align		4
        /*0024*/ 	.byte	0x02, 0x4a
	.zero		1
	.zero		1


	//----- nvinfo : EIATTR_EXIT_INSTR_OFFSETS
	.align		4
        /*0028*/ 	.byte	0x04, 0x1c
        /*002a*/ 	.short	(.L_196 - .L_195)


	//   ....[0]....
.L_195:
        /*002c*/ 	.word	0x00000010


	//----- nvinfo : EIATTR_MAX_THREADS
	.align		4
.L_196:
        /*0030*/ 	.byte	0x04, 0x05
        /*0032*/ 	.short	(.L_198 - .L_197)
.L_197:
        /*0034*/ 	.word	0x00000180
        /*0038*/ 	.word	0x00000001
        /*003c*/ 	.word	0x00000001


	//----- nvinfo : EIATTR_CBANK_PARAM_SIZE
	.align		4
.L_198:
        /*0040*/ 	.byte	0x03, 0x19
        /*0042*/ 	.short	0x0a00


	//----- nvinfo : EIATTR_PARAM_CBANK
	.align		4
        /*0044*/ 	.byte	0x04, 0x0a
        /*0046*/ 	.short	(.L_200 - .L_199)
	.align		4
.L_199:
        /*0048*/ 	.word	index@(.nv.constant0._ZN7cutlass13device_kernelIN5flash11enable_sm90INS1_16FlashAttnFwdSm90INS1_25CollectiveMainloopFwdSm90ILi2EN4cute5tupleIJNS5_1CILi1EEES8_S8_EEENS6_IJNS7_ILi64EEESA_SA_EEELi512ENS_6half_tEfNS_4arch4Sm90ELb0ELb1ELb1ELb0ELb0ELb0ELb0ELb0ELb0ELb1ELb1ELb0EEENS1_21CollectiveEpilogueFwdINS6_IJSA_NS7_ILi512EEESA_EEES9_SC_SE_Li256ELb0ELb1ELb1ELb0EEENS1_19SingleTileSchedulerILb0ELb1ELb1ELi64EEEEEEEEEvNT_6ParamsE)
        /*004c*/ 	.short	0x0380
        /*004e*/ 	.short	0x0a00


	//----- nvinfo : EIATTR_SW_WAR
	.align		4
.L_200:
        /*0050*/ 	.byte	0x04, 0x36
        /*0052*/ 	.short	(.L_202 - .L_201)
.L_201:
        /*0054*/ 	.word	0x00000008
.L_202:


//--------------------- .nv.info._ZN7cutlass13device_kernelIN5flash11enable_sm90INS1_16FlashAttnFwdSm90INS1_25CollectiveMainloopFwdSm90ILi2EN4cute5tupleIJNS5_1CILi1EEES8_S8_EEENS6_IJNS7_ILi64EEESA_SA_EEELi512ENS_6half_tEfNS_4arch4Sm90ELb0ELb1ELb1ELb0ELb0ELb0ELb1ELb0ELb0ELb1ELb1ELb0EEENS1_21CollectiveEpilogueFwdINS6_IJSA_NS7_ILi512EEESA_EEES9_SC_SE_Li256ELb0ELb1ELb1ELb0EEENS1_19SingleTileSchedulerILb0ELb1ELb1ELi64EEEEEEEEEvNT_6ParamsE --------------------------
	.section	.nv.info._ZN7cutlass13device_kernelIN5flash11enable_sm90INS1_16FlashAttnFwdSm90INS1_25CollectiveMainloopFwdSm90ILi2EN4cute5tupleIJNS5_1CILi1EEES8_S8_EEENS6_IJNS7_ILi64EEESA_SA_EEELi512ENS_6half_tEfNS_4arch4Sm90ELb0ELb1ELb1ELb0ELb0ELb0ELb1ELb0ELb0ELb1ELb1ELb0EEENS1_21CollectiveEpilogueFwdINS6_IJSA_NS7_ILi512EEESA_EEES9_SC_SE_Li256ELb0ELb1ELb1ELb0EEENS1_19SingleTileSchedulerILb0ELb1ELb1ELi64EEEEEEEEEvNT_6ParamsE,"",@"SHT_CUDA_INFO"
	.sectionflags	@""
	.align	4


	//----- nvinfo : EIATTR_CUDA_API_VERSION
	.align		4
        /*0000*/ 	.byte	0x04, 0x37
        /*0002*/ 	.short	(.L_204 - .L_203)
.L_203:
        /*0004*/ 	.word	0x00000082


	//----- nvinfo : EIATTR_KPARAM_INFO
	.align		4
.L_204:
        /*0008*/ 	.byte	0x04, 0x17
        /*000a*/ 	.short	(.L_206 - .L_205)
.L_205:
        /*000c*/ 	.word	0x00000000
        /*0010*/ 	.short	0x0000
        /*0012*/ 	.short	0x0000
        /*0014*/ 	.byte	0x00, 0xf0, 0x01, 0x2c


	//----- nvinfo : EIATTR_SPARSE_MMA_MASK
	.align		4
.L_206:
        /*0018*/ 	.byte	0x03, 0x50
        /*001a*/ 	.short	0x0000


	//----- nvinfo : EIATTR_MAXREG_COUNT
	.align		4
        /*001c*/ 	.byte	0x03, 0x1b
        /*001e*/ 	.short	0x00a8


	//----- nvinfo : EIATTR_MERCURY_ISA_VERSION
	.align		4
        /*0020*/ 	.byte	0x03, 0x5f
        /*0022*/ 	.short	0x0101


	//----- nvinfo : EIATTR_VRC_CTA_INIT_COUNT
	.align		4
        /*0024*/ 	.byte	0x02, 0x4a
	.zero		1
	.zero		1


	//----- nvinfo : EIATTR_EXIT_INSTR_OFFSETS
	.align		4
        /*0028*/ 	.byte	0x04, 0x1c
        /*002a*/ 	.short	(.L_208 - .L_207)


	//   ....[0]....
.L_207:
        /*002c*/ 	.word	0x00000010


	//----- nvinfo : EIATTR_MAX_THREADS
	.align		4
.L_208:
        /*0030*/ 	.byte	0x04, 0x05
        /*0032*/ 	.short	(.L_210 - .L_209)
.L_209:
        /*0034*/ 	.word	0x00000180
        /*0038*/ 	.word	0x00000001
        /*003c*/ 	.word	0x00000001


	//----- nvinfo : EIATTR_CBANK_PARAM_SIZE
	.align		4
.L_210:
        /*0040*/ 	.byte	0x03, 0x19
        /*0042*/ 	.short	0x0b00


	//----- nvinfo : EIATTR_PARAM_CBANK
	.align		4
        /*0044*/ 	.byte	0x04, 0x0a
        /*0046*/ 	.short	(.L_212 - .L_211)
	.align		4
.L_211:
        /*0048*/ 	.word	index@(.nv.constant0._ZN7cutlass13device_kernelIN5flash11enable_sm90INS1_16FlashAttnFwdSm90INS1_25CollectiveMainloopFwdSm90ILi2EN4cute5tupleIJNS5_1CILi1EEES8_S8_EEENS6_IJNS7_ILi64EEESA_SA_EEELi512ENS_6half_tEfNS_4arch4Sm90ELb0ELb1ELb1ELb0ELb0ELb0ELb1ELb0ELb0ELb1ELb1ELb0EEENS1_21CollectiveEpilogueFwdINS6_IJSA_NS7_ILi512EEESA_EEES9_SC_SE_Li256ELb0ELb1ELb1ELb0EEENS1_19SingleTileSchedulerILb0ELb1ELb1ELi64EEEEEEEEEvNT_6ParamsE)
        /*004c*/ 	.short	0x0380
        /*004e*/ 	.short	0x0b00


	//----- nvinfo : EIATTR_SW_WAR
	.align		4
.L_212:
        /*0050*/ 	.byte	0x04, 0x36
        /*0052*/ 	.short	(.L_214 - .L_213)
.L_213:
        /*0054*/ 	.word	0x00000008
.L_214:


//--------------------- .nv.info._ZN7cutlass13device_kernelIN5flash11enable_sm90INS1_16FlashAttnFwdSm90INS1_25CollectiveMainloopFwdSm90ILi2EN4cute5tupleIJNS5_1CILi1EEES8_S8_EEENS6_IJNS7_ILi64EEESA_SA_EEELi512ENS_6half_tEfNS_4arch4Sm90ELb0ELb1ELb1ELb1ELb0ELb0ELb0ELb0ELb0ELb1ELb1ELb0EEENS1_21CollectiveEpilogueFwdINS6_IJSA_NS7_ILi512EEESA_EEES9_SC_SE_Li256ELb1ELb1ELb1ELb0EEENS1_36VarlenDynamicPersistentTileSchedulerILi64ELi64ELi256ELi128ELb1ELb1ELb1ELb1ELb0ELb1EEEEEEEEEvNT_6ParamsE --------------------------
	.section	.nv.info._ZN7cutlass13device_kernelIN5flash11enable_sm90INS1_16FlashAttnFwdSm90INS1_25CollectiveMainloopFwdSm90ILi2EN4cute5tupleIJNS5_1CILi1EEES8_S8_EEENS6_IJNS7_ILi64EEESA_SA_EEELi512ENS_6half_tEfNS_4arch4Sm90ELb0ELb1ELb1ELb1ELb0ELb0ELb0ELb0ELb0ELb1ELb1ELb0EEENS1_21CollectiveEpilogueFwdINS6_IJSA_NS7_ILi512EEESA_EEES9_SC_SE_Li256ELb1ELb1ELb1ELb0EEENS1_36VarlenDynamicPersistentTileSchedulerILi64ELi64ELi256ELi128ELb1ELb1ELb1ELb1ELb0ELb1EEEEEEEEEvNT_6ParamsE,"",@"SHT_CUDA_INFO"
	.sectionflags	@""
	.align	4


	//----- nvinfo : EIATTR_CUDA_API_VERSION
	.align		4
        /*0000*/ 	.byte	0x04, 0x37
        /*0002*/ 	.short	(.L_216 - .L_215)
.L_215:
        /*0004*/ 	.word	0x00000082


	//----- nvinfo : EIATTR_KPARAM_INFO
	.align		4
.L_216:
        /*0008*/ 	.byte	0x04, 0x17
        /*000a*/ 	.short	(.L_218 - .L_217)
.L_217:
        /*000c*/ 	.word	0x00000000
        /*0010*/ 	.short	0x0000
        /*0012*/ 	.short	0x0000
        /*0014*/ 	.byte	0x00, 0xf0, 0x01, 0x2a


	//----- nvinfo : EIATTR_SPARSE_MMA_MASK
	.align		4
.L_218:
        /*0018*/ 	.byte	0x03, 0x50
        /*001a*/ 	.short	0x0000


	//----- nvinfo : EIATTR_MAXREG_COUNT
	.align		4
        /*001c*/ 	.byte	0x03, 0x1b
        /*001e*/ 	.short	0x00a8


	//----- nvinfo : EIATTR_MERCURY_ISA_VERSION
	.align		4
        /*0020*/ 	.byte	0x03, 0x5f
        /*0022*/ 	.short	0x0101


	//----- nvinfo : EIATTR_VRC_CTA_INIT_COUNT
	.align		4
        /*0024*/ 	.byte	0x02, 0x4a
	.zero		1
	.zero		1


	//----- nvinfo : EIATTR_EXIT_INSTR_OFFSETS
	.align		4
        /*0028*/ 	.byte	0x04, 0x1c
        /*002a*/ 	.short	(.L_220 - .L_219)


	//   ....[0]....
.L_219:
        /*002c*/ 	.word	0x00000010


	//----- nvinfo : EIATTR_MAX_THREADS
	.align		4
.L_220:
        /*0030*/ 	.byte	0x04, 0x05
        /*0032*/ 	.short	(.L_222 - .L_221)
.L_221:
        /*0034*/ 	.word	0x00000180
        /*0038*/ 	.word	0x00000001
        /*003c*/ 	.word	0x00000001


	//----- nvinfo : EIATTR_CBANK_PARAM_SIZE
	.align		4
.L_222:
        /*0040*/ 	.byte	0x03, 0x19
        /*0042*/ 	.short	0x0a80


	//----- nvinfo : EIATTR_PARAM_CBANK
	.align		4
        /*0044*/ 	.byte	0x04, 0x0a
        /*0046*/ 	.short	(.L_224 - .L_223)
	.align		4
.L_223:
        /*0048*/ 	.word	index@(.nv.constant0._ZN7cutlass13device_kernelIN5flash11enable_sm90INS1_16FlashAttnFwdSm90INS1_25CollectiveMainloopFwdSm90ILi2EN4cute5tupleIJNS5_1CILi1EEES8_S8_EEENS6_IJNS7_ILi64EEESA_SA_EEELi512ENS_6half_tEfNS_4arch4Sm90ELb0ELb1ELb1ELb1ELb0ELb0ELb0ELb0ELb0ELb1ELb1ELb0EEENS1_21CollectiveEpilogueFwdINS6_IJSA_NS7_ILi512EEESA_EEES9_SC_SE_Li256ELb1ELb1ELb1ELb0EEENS1_36VarlenDynamicPersistentTileSchedulerILi64ELi64ELi256ELi128ELb1ELb1ELb1ELb1ELb0ELb1EEEEEEEEEvNT_6ParamsE)
        /*004c*/ 	.short	0x0380
        /*004e*/ 	.short	0x0a80


	//----- nvinfo : EIATTR_SW_WAR
	.align		4
.L_224:
        /*0050*/ 	.byte	0x04, 0x36
        /*0052*/ 	.short	(.L_226 - .L_225)
.L_225:
        /*0054*/ 	.word	0x00000008
.L_226:


//--------------------- .nv.info._ZN7cutlass13device_kernelIN5flash11enable_sm90INS1_16FlashAttnFwdSm90INS1_25CollectiveMainloopFwdSm90ILi2EN4cute5tupleIJNS5_1CILi1EEES8_S8_EEENS6_IJNS7_ILi64EEESA_SA_EEELi512ENS_6half_tEfNS_4arch4Sm90ELb0ELb1ELb1ELb1ELb0ELb1ELb0ELb0ELb0ELb1ELb1ELb0EEENS1_21CollectiveEpilogueFwdINS6_IJSA_NS7_ILi512EEESA_EEES9_SC_SE_Li256ELb1ELb1ELb1ELb0EEENS1_36VarlenDynamicPersistentTileSchedulerILi64ELi64ELi256ELi128ELb1ELb1ELb1ELb1ELb0ELb1EEEEEEEEEvNT_6ParamsE --------------------------
	.section	.nv.info._ZN7cutlass13device_kernelIN5flash11enable_sm90INS1_16FlashAttnFwdSm90INS1_25CollectiveMainloopFwdSm90ILi2EN4cute5tupleIJNS5_1CILi1EEES8_S8_EEENS6_IJNS7_ILi64EEESA_SA_EEELi512ENS_6half_tEfNS_4arch4Sm90ELb0ELb1ELb1ELb1ELb0ELb1ELb0ELb0ELb0ELb1ELb1ELb0EEENS1_21CollectiveEpilogueFwdINS6_IJSA_NS7_ILi512EEESA_EEES9_SC_SE_Li256ELb1ELb1ELb1ELb0EEENS1_36VarlenDynamicPersistentTileSchedulerILi64ELi64ELi256ELi128ELb1ELb1ELb1ELb1ELb0ELb1EEEEEEEEEvNT_6ParamsE,"",@"SHT_CUDA_INFO"
	.sectionflags	@""
	.align	4


	//----- nvinfo : EIATTR_CUDA_API_VERSION
	.align		4
        /*0000*/ 	.byte	0x04, 0x37
        /*0002*/ 	.short	(.L_228 - .L_227)
.L_227:
        /*0004*/ 	.word	0x00000082


	//----- nvinfo : EIATTR_KPARAM_INFO
	.align		4
.L_228:
        /*0008*/ 	.byte	0x04, 0x17
        /*000a*/ 	.short	(.L_230 - .L_229)
.L_229:
        /*000c*/ 	.word	0x00000000
        /*0010*/ 	.short	0x0000
        /*0012*/ 	.short	0x0000
        /*0014*/ 	.byte	0x00, 0xf0, 0x01, 0x2a


	//----- nvinfo : EIATTR_SPARSE_MMA_MASK
	.align		4
.L_230:
        /*0018*/ 	.byte	0x03, 0x50
        /*001a*/ 	.short	0x0000


	//----- nvinfo : EIATTR_MAXREG_COUNT
	.align		4
        /*001c*/ 	.byte	0x03, 0x1b
        /*001e*/ 	.short	0x00a8


	//----- nvinfo : EIATTR_MERCURY_ISA_VERSION
	.align		4
        /*0020*/ 	.byte	0x03, 0x5f
        /*0022*/ 	.short	0x0101


	//----- nvinfo : EIATTR_VRC_CTA_INIT_COUNT
	.align		4
        /*0024*/ 	.byte	0x02, 0x4a
	.zero		1
	.zero		1


	//----- nvinfo : EIATTR_EXIT_INSTR_OFFSETS
	.align		4
        /*0028*/ 	.byte	0x04, 0x1c
        /*002a*/ 	.short	(.L_232 - .L_231)


	//   ....[0]....
.L_231:
        /*002c*/ 	.word	0x00000010


	//----- nvinfo : EIATTR_MAX_THREADS
	.align		4
.L_232:
        /*0030*/ 	.byte	0x04, 0x05
        /*0032*/ 	.short	(.L_234 - .L_233)
.L_233:
        /*0034*/ 	.word	0x00000180
        /*0038*/ 	.word	0x00000001
        /*003c*/ 	.word	0x00000001


	//----- nvinfo : EIATTR_CBANK_PARAM_SIZE
	.align		4
.L_234:
        /*0040*/ 	.byte	0x03, 0x19
        /*0042*/ 	.short	0x0a80


	//----- nvinfo : EIATTR_PARAM_CBANK
	.align		4
        /*0044*/ 	.byte	0x04, 0x0a
        /*0046*/ 	.short	(.L_236 - .L_235)
	.align		4
.L_235:
        /*0048*/ 	.word	index@(.nv.constant0._ZN7cutlass13device_kernelIN5flash11enable_sm90INS1_16FlashAttnFwdSm90INS1_25CollectiveMainloopFwdSm90ILi2EN4cute5tupleIJNS5_1CILi1EEES8_S8_EEENS6_IJNS7_ILi64EEESA_SA_EEELi512ENS_6half_tEfNS_4arch4Sm90ELb0ELb1ELb1ELb1ELb0ELb1ELb0ELb0ELb0ELb1ELb1ELb0EEENS1_21CollectiveEpilogueFwdINS6_IJSA_NS7_ILi512EEESA_EEES9_SC_SE_Li256ELb1ELb1ELb1ELb0EEENS1_36VarlenDynamicPersistentTileSchedulerILi64ELi64ELi256ELi128ELb1ELb1ELb1ELb1ELb0ELb1EEEEEEEEEvNT_6ParamsE)
        /*004c*/ 	.short	0x0380
        /*004e*/ 	.short	0x0a80


	//----- nvinfo : EIATTR_SW_WAR
	.align		4
.L_236:
        /*0050*/ 	.byte	0x04, 0x36
        /*0052*/ 	.short	(.L_238 - .L_237)
.L_237:
        /*0054*/ 	.word	0x00000008
.L_238:


//--------------------- .nv.info._ZN7cutlass13device_kernelIN5flash11enable_sm90INS1_16FlashAttnFwdSm90INS1_25CollectiveMainloopFwdSm90ILi2EN4cute5tupleIJNS5_1CILi1EEES8_S8_EEENS6_IJNS7_ILi64EEESA_SA_EEELi512ENS_6half_tEfNS_4arch4Sm90ELb0ELb1ELb1ELb1ELb0ELb0ELb1ELb0ELb0ELb1ELb1ELb0EEENS1_21CollectiveEpilogueFwdINS6_IJSA_NS7_ILi512EEESA_EEES9_SC_SE_Li256ELb1ELb1ELb1ELb0EEENS1_36VarlenDynamicPersistentTileSchedulerILi64ELi64ELi256ELi128ELb1ELb1ELb1ELb1ELb0ELb1EEEEEEEEEvNT_6ParamsE --------------------------
	.section	.nv.info._ZN7cutlass13device_kernelIN5flash11enable_sm90INS1_16FlashAttnFwdSm90INS1_25CollectiveMainloopFwdSm90ILi2EN4cute5tupleIJNS5_1CILi1EEES8_S8_EEENS6_IJNS7_ILi64EEESA_SA_EEELi512ENS_6half_tEfNS_4arch4Sm90ELb0ELb1ELb1ELb1ELb0ELb0ELb1ELb0ELb0ELb1ELb1ELb0EEENS1_21CollectiveEpilogueFwdINS6_IJSA_NS7_ILi512EEESA_EEES9_SC_SE_Li256ELb1ELb1ELb1ELb0EEENS1_36VarlenDynamicPersistentTileSchedulerILi64ELi64ELi256ELi128ELb1ELb1ELb1ELb1ELb0ELb1EEEEEEEEEvNT_6ParamsE,"",@"SHT_CUDA_INFO"
	.sectionflags	@""
	.align	4


	//----- nvinfo : EIATTR_CUDA_API_VERSION
	.align		4
        /*0000*/ 	.byte	0x04, 0x37
        /*0002*/ 	.short	(.L_240 - .L_239)
.L_239:
        /*0004*/ 	.word	0x00000082


	//----- nvinfo : EIATTR_KPARAM_INFO
	.align		4
.L_240:
        /*0008*/ 	.byte	0x04, 0x17
        /*000a*/ 	.short	(.L_242 - .L_241)
.L_241:
        /*000c*/ 	.word	0x00000000
        /*0010*/ 	.short	0x0000
        /*0012*/ 	.short	0x0000
        /*0014*/ 	.byte	0x00, 0xf0, 0x01, 0x2e


	//----- nvinfo : EIATTR_SPARSE_MMA_MASK
	.align		4
.L_242:
        /*0018*/ 	.byte	0x03, 0x50
        /*001a*/ 	.short	0x0000


	//----- nvinfo : EIATTR_MAXREG_COUNT
	.align		4
        /*001c*/ 	.byte	0x03, 0x1b
        /*001e*/ 	.short	0x00a8


	//----- nvinfo : EIATTR_MERCURY_ISA_VERSION
	.align		4
        /*0020*/ 	.byte	0x03, 0x5f
        /*0022*/ 	.short	0x0101


	//----- nvinfo : EIATTR_VRC_CTA_INIT_COUNT
	.align		4
        /*0024*/ 	.byte	0x02, 0x4a
	.zero		1
	.zero		1


	//----- nvinfo : EIATTR_EXIT_INSTR_OFFSETS
	.align		4
        /*0028*/ 	.byte	0x04, 0x1c
        /*002a*/ 	.short	(.L_244 - .L_243)


	//   ....[0]....
.L_243:
        /*002c*/ 	.word	0x00000010


	//----- nvinfo : EIATTR_MAX_THREADS
	.align		4
.L_244:
        /*0030*/ 	.byte	0x04, 0x05
        /*0032*/ 	.short	(.L_246 - .L_245)
.L_245:
        /*0034*/ 	.word	0x00000180
        /*0038*/ 	.word	0x00000001
        /*003c*/ 	.word	0x00000001


	//----- nvinfo : EIATTR_CBANK_PARAM_SIZE
	.align		4
.L_246:
        /*0040*/ 	.byte	0x03, 0x19
        /*0042*/ 	.short	0x0b80


	//----- nvinfo : EIATTR_PARAM_CBANK
	.align		4
        /*0044*/ 	.byte	0x04, 0x0a
        /*0046*/ 	.short	(.L_248 - .L_247)
	.align		4
.L_247:
        /*0048*/ 	.word	index@(.nv.constant0._ZN7cutlass13device_kernelIN5flash11enable_sm90INS1_16FlashAttnFwdSm90INS1_25CollectiveMainloopFwdSm90ILi2EN4cute5tupleIJNS5_1CILi1EEES8_S8_EEENS6_IJNS7_ILi64EEESA_SA_EEELi512ENS_6half_tEfNS_4arch4Sm90ELb0ELb1ELb1ELb1ELb0ELb0ELb1ELb0ELb0ELb1ELb1ELb0EEENS1_21CollectiveEpilogueFwdINS6_IJSA_NS7_ILi512EEESA_EEES9_SC_SE_Li256ELb1ELb1ELb1ELb0EEENS1_36VarlenDynamicPersistentTileSchedulerILi64ELi64ELi256ELi128ELb1ELb1ELb1ELb1ELb0ELb1EEEEEEEEEvNT_6ParamsE)
        /*004c*/ 	.short	0x0380
        /*004e*/ 	.short	0x0b80


	//----- nvinfo : EIATTR_SW_WAR
	.align		4
.L_248:
        /*0050*/ 	.byte	0x04, 0x36
        /*0052*/ 	.short	(.L_250 - .L_249)
.L_249:
        /*0054*/ 	.word	0x00000008
.L_250:


//--------------------- .nv.info._ZN7cutlass13device_kernelIN5flash11enable_sm90INS1_16FlashAttnFwdSm90INS1_25CollectiveMainloopFwdSm90ILi2EN4cute5tupleIJNS5_1CILi1EEES8_S8_EEENS6_IJNS7_ILi64EEESA_SA_EEELi512ENS_6half_tEfNS_4arch4Sm90ELb0ELb1ELb1ELb1ELb0ELb1ELb1ELb0ELb0ELb1ELb1ELb0EEENS1_21CollectiveEpilogueFwdINS6_IJSA_NS7_ILi512EEESA_EEES9_SC_SE_Li256ELb1ELb1ELb1ELb0EEENS1_36VarlenDynamicPersistentTileSchedulerILi64ELi64ELi256ELi128ELb1ELb1ELb1ELb1ELb0ELb1EEEEEEEEEvNT_6ParamsE --------------------------
	.section	.nv.info._ZN7cutlass13device_kernelIN5flash11enable_sm90INS1_16FlashAttnFwdSm90INS1_25CollectiveMainloopFwdSm90ILi2EN4cute5tupleIJNS5_1CILi1EEES8_S8_EEENS6_IJNS7_ILi64EEESA_SA_EEELi512ENS_6half_tEfNS_4arch4Sm90ELb0ELb1ELb1ELb1ELb0ELb1ELb1ELb0ELb0ELb1ELb1ELb0EEENS1_21CollectiveEpilogueFwdINS6_IJSA_NS7_ILi512EEESA_EEES9_SC_SE_Li256ELb1ELb1ELb1ELb0EEENS1_36VarlenDynamicPersistentTileSchedulerILi64ELi64ELi256ELi128ELb1ELb1ELb1ELb1ELb0ELb1EEEEEEEEEvNT_6ParamsE,"",@"SHT_CUDA_INFO"
	.sectionflags	@""
	.align	4


	//----- nvinfo : EIATTR_CUDA_API_VERSION
	.align		4
        /*0000*/ 	.byte	0x04, 0x37
        /*0002*/ 	.short	(.L_252 - .L_251)
.L_251:
        /*0004*/ 	.word	0x00000082


	//----- nvinfo : EIATTR_KPARAM_INFO
	.align		4
.L_252:
        /*0008*/ 	.byte	0x04, 0x17
        /*000a*/ 	.short	(.L_254 - .L_253)
.L_253:
        /*000c*/ 	.word	0x00000000
        /*0010*/ 	.short	0x0000
        /*0012*/ 	.short	0x0000
        /*0014*/ 	.byte	0x00, 0xf0, 0x01, 0x2e


	//----- nvinfo : EIATTR_SPARSE_MMA_MASK
	.align		4
.L_254:
        /*0018*/ 	.byte	0x03, 0x50
        /*001a*/ 	.short	0x0000


	//----- nvinfo : EIATTR_MAXREG_COUNT
	.align		4
        /*001c*/ 	.byte	0x03, 0x1b
        /*001e*/ 	.short	0x00a8


	//----- nvinfo : EIATTR_MERCURY_ISA_VERSION
	.align		4
        /*0020*/ 	.byte	0x03, 0x5f
        /*0022*/ 	.short	0x0101


	//----- nvinfo : EIATTR_VRC_CTA_INIT_COUNT
	.align		4
        /*0024*/ 	.byte	0x02, 0x4a
	.zero		1
	.zero		1


	//----- nvinfo : EIATTR_EXIT_INSTR_OFFSETS
	.align		4
        /*0028*/ 	.byte	0x04, 0x1c
        /*002a*/ 	.short	(.L_256 - .L_255)


	//   ....[0]....
.L_255:
        /*002c*/ 	.word	0x00000010


	//----- nvinfo : EIATTR_MAX_THREADS
	.align		4
.L_256:
        /*0030*/ 	.byte	0x04, 0x05
        /*0032*/ 	.short	(.L_258 - .L_257)
.L_257:
        /*0034*/ 	.word	0x00000180
        /*0038*/ 	.word	0x00000001
        /*003c*/ 	.word	0x00000001


	//----- nvinfo : EIATTR_CBANK_PARAM_SIZE
	.align		4
.L_258:
        /*0040*/ 	.byte	0x03, 0x19
        /*0042*/ 	.short	0x0b80


	//----- nvinfo : EIATTR_PARAM_CBANK
	.align		4
        /*0044*/ 	.byte	0x04, 0x0a
        /*0046*/ 	.short	(.L_260 - .L_259)
	.align		4
.L_259:
        /*0048*/ 	.word	index@(.nv.constant0._ZN7cutlass13device_kernelIN5flash11enable_sm90INS1_16FlashAttnFwdSm90INS1_25CollectiveMainloopFwdSm90ILi2EN4cute5tupleIJNS5_1CILi1EEES8_S8_EEENS6_IJNS7_ILi64EEESA_SA_EEELi512ENS_6half_tEfNS_4arch4Sm90ELb0ELb1ELb1ELb1ELb0ELb1ELb1ELb0ELb0ELb1ELb1ELb0EEENS1_21CollectiveEpilogueFwdINS6_IJSA_NS7_ILi512EEESA_EEES9_SC_SE_Li256ELb1ELb1ELb1ELb0EEENS1_36VarlenDynamicPersistentTileSchedulerILi64ELi64ELi256ELi128ELb1ELb1ELb1ELb1ELb0ELb1EEEEEEEEEvNT_6ParamsE)
        /*004c*/ 	.short	0x0380
        /*004e*/ 	.short	0x0b80


	//----- nvinfo : EIATTR_SW_WAR
	.align		4
.L_260:
        /*0050*/ 	.byte	0x04, 0x36
        /*0052*/ 	.short	(.L_262 - .L_261)
.L_261:
        /*0054*/ 	.word	0x00000008
.L_262:


//--------------------- .nv.info._ZN7cutlass13device_kernelIN5flash11enable_sm90INS1_16FlashAttnFwdSm90INS1_25CollectiveMainloopFwdSm90ILi2EN4cute5tupleIJNS5_1CILi1EEES8_S8_EEENS6_IJNS7_ILi64EEESA_SA_EEELi512ENS_6half_tEfNS_4arch4Sm90ELb1ELb0ELb1ELb0ELb0ELb0ELb0ELb0ELb0ELb1ELb1ELb0EEENS1_21CollectiveEpilogueFwdINS6_IJSA_NS7_ILi512EEESA_EEES9_SC_SE_Li256ELb0ELb1ELb1ELb0EEENS1_19SingleTileSchedulerILb0ELb1ELb1ELi64EEEEEEEEEvNT_6ParamsE --------------------------
	.section	.nv.info._ZN7cutlass13device_kernelIN5flash11enable_sm90INS1_16FlashAttnFwdSm90INS1_25CollectiveMainloopFwdSm90ILi2EN4cute5tupleIJNS5_1CILi1EEES8_S8_EEENS6_IJNS7_ILi64EEESA_SA_EEELi512ENS_6half_tEfNS_4arch4Sm90ELb1ELb0ELb1ELb0ELb0ELb0ELb0ELb0ELb0ELb1ELb1ELb0EEENS1_21CollectiveEpilogueFwdINS6_IJSA_NS7_ILi512EEESA_EEES9_SC_SE_Li256ELb0ELb1ELb1ELb0EEENS1_19SingleTileSchedulerILb0ELb1ELb1ELi64EEEEEEEEEvNT_6ParamsE,"",@"SHT_CUDA_INFO"
	.sectionflags	@""
	.align	4


	//----- nvinfo : EIATTR_CUDA_API_VERSION
	.align		4
        /*0000*/ 	.byte	0x04, 0x37
        /*0002*/ 	.short	(.L_264 - .L_263)
.L_263:
        /*0004*/ 	.word	0x00000082


	//----- nvinfo : EIATTR_KPARAM_INFO
	.align		4
.L_264:
        /*0008*/ 	.byte	0x04, 0x17
        /*000a*/ 	.short	(.L_266 - .L_265)
.L_265:
        /*000c*/ 	.word	0x00000000
        /*0010*/ 	.short	0x0000
        /*0012*/ 	.short	0x0000
        /*0014*/ 	.byte	0x00, 0xf0, 0x01, 0x28


	//----- nvinfo : EIATTR_SPARSE_MMA_MASK
	.align		4
.L_266:
        /*0018*/ 	.byte	0x03, 0x50
        /*001a*/ 	.short	0x0000


	//----- nvinfo : EIATTR_MAXREG_COUNT
	.align		4
        /*001c*/ 	.byte	0x03, 0x1b
        /*001e*/ 	.short	0x00a8


	//----- nvinfo : EIATTR_MERCURY_ISA_VERSION
	.align		4
        /*0020*/ 	.byte	0x03, 0x5f
        /*0022*/ 	.short	0x0101


	//----- nvinfo : EIATTR_VRC_CTA_INIT_COUNT
	.align		4
        /*0024*/ 	.byte	0x02, 0x4a
	.zero		1
	.zero		1


	//----- nvinfo : EIATTR_EXIT_INSTR_OFFSETS
	.align		4
        /*0028*/ 	.byte	0x04, 0x1c
        /*002a*/ 	.short	(.L_268 - .L_267)


	//   ....[0]....
.L_267:
        /*002c*/ 	.word	0x00000010


	//----- nvinfo : EIATTR_MAX_THREADS
	.align		4
.L_268:
        /*0030*/ 	.byte	0x04, 0x05
        /*0032*/ 	.short	(.L_270 - .L_269)
.L_269:
        /*0034*/ 	.word	0x00000180
        /*0038*/ 	.word	0x00000001
        /*003c*/ 	.word	0x00000001


	//----- nvinfo : EIATTR_CBANK_PARAM_SIZE
	.align		4
.L_270:
        /*0040*/ 	.byte	0x03, 0x19
        /*0042*/ 	.short	0x0a00


	//----- nvinfo : EIATTR_PARAM_CBANK
	.align		4
        /*0044*/ 	.byte	0x04, 0x0a
        /*0046*/ 	.short	(.L_272 - .L_271)
	.align		4
.L_271:
        /*0048*/ 	.word	index@(.nv.constant0._ZN7cutlass13device_kernelIN5flash11enable_sm90INS1_16FlashAttnFwdSm90INS1_25CollectiveMainloopFwdSm90ILi2EN4cute5tupleIJNS5_1CILi1EEES8_S8_EEENS6_IJNS7_ILi64EEESA_SA_EEELi512ENS_6half_tEfNS_4arch4Sm90ELb1ELb0ELb1ELb0ELb0ELb0ELb0ELb0ELb0ELb1ELb1ELb0EEENS1_21CollectiveEpilogueFwdINS6_IJSA_NS7_ILi512EEESA_EEES9_SC_SE_Li256ELb0ELb1ELb1ELb0EEENS1_19SingleTileSchedulerILb0ELb1ELb1ELi64EEEEEEEEEvNT_6ParamsE)
        /*004c*/ 	.short	0x0380
        /*004e*/ 	.short	0x0a00


	//----- nvinfo : EIATTR_SW_WAR
	.align		4
.L_272:
        /*0050*/ 	.byte	0x04, 0x36
        /*0052*/ 	.short	(.L_274 - .L_273)
.L_273:
        /*0054*/ 	.word	0x00000008
.L_274:


//--------------------- .nv.info._ZN7cutlass13device_kernelIN5flash11enable_sm90INS1_16FlashAttnFwdSm90INS1_25CollectiveMainloopFwdSm90ILi2EN4cute5tupleIJNS5_1CILi1EEES8_S8_EEENS6_IJNS7_ILi64EEESA_SA_EEELi512ENS_6half_tEfNS_4arch4Sm90ELb1ELb0ELb1ELb0ELb0ELb0ELb1ELb0ELb0ELb1ELb1ELb0EEENS1_21CollectiveEpilogueFwdINS6_IJSA_NS7_ILi512EEESA_EEES9_SC_SE_Li256ELb0ELb1ELb1ELb0EEENS1_19SingleTileSchedulerILb0ELb1ELb1ELi64EEEEEEEEEvNT_6ParamsE --------------------------
	.section	.nv.info._ZN7cutlass13device_kernelIN5flash11enable_sm90INS1_16FlashAttnFwdSm90INS1_25CollectiveMainloopFwdSm90ILi2EN4cute5tupleIJNS5_1CILi1EEES8_S8_EEENS6_IJNS7_ILi64EEESA_SA_EEELi512ENS_6half_tEfNS_4arch4Sm90ELb1ELb0ELb1ELb0ELb0ELb0ELb1ELb0ELb0ELb1ELb1ELb0EEENS1_21CollectiveEpilogueFwdINS6_IJSA_NS7_ILi512EEESA_EEES9_SC_SE_Li256ELb0ELb1ELb1ELb0EEENS1_19SingleTileSchedulerILb0ELb1ELb1ELi64EEEEEEEEEvNT_6ParamsE,"",@"SHT_CUDA_INFO"
	.sectionflags	@""
	.align	4


	//----- nvinfo : EIATTR_CUDA_API_VERSION
	.align		4
        /*0000*/ 	.byte	0x04, 0x37
        /*0002*/ 	.short	(.L_276 - .L_275)
.L_275:
        /*0004*/ 	.word	0x00000082


	//----- nvinfo : EIATTR_KPARAM_INFO
	.align		4
.L_276:
        /*0008*/ 	.byte	0x04, 0x17
        /*000a*/ 	.short	(.L_278 - .L_277)
.L_277:
        /*000c*/ 	.word	0x00000000
        /*0010*/ 	.short	0x0000
        /*0012*/ 	.short	0x0000
        /*0014*/ 	.byte	0x00, 0xf0, 0x01, 0x2c


	//----- nvinfo : EIATTR_SPARSE_MMA_MASK
	.align		4
.L_278:
        /*0018*/ 	.byte	0x03, 0x50
        /*001a*/ 	.short	0x0000


	//----- nvinfo : EIATTR_MAXREG_COUNT
	.align		4
        /*001c*/ 	.byte	0x03, 0x1b
        /*001e*/ 	.short	0x00a8


	//----- nvinfo : EIATTR_MERCURY_ISA_VERSION
	.align		4
        /*0020*/ 	.byte	0x03, 0x5f
        /*0022*/ 	.short	0x0101


	//----- nvinfo : EIATTR_VRC_CTA_INIT_COUNT
	.align		4
        /*0024*/ 	.byte	0x02, 0x4a
	.zero		1
	.zero		1


	//----- nvinfo : EIATTR_EXIT_INSTR_OFFSETS
	.align		4
        /*0028*/ 	.byte	0x04, 0x1c
        /*002a*/ 	.short	(.L_280 - .L_279)


	//   ....[0]....
.L_279:
        /*002c*/ 	.word	0x00000010


	//----- nvinfo : EIATTR_MAX_THREADS
	.align		4
.L_280:
        /*0030*/ 	.byte	0x04, 0x05
        /*0032*/ 	.short	(.L_282 - .L_281)
.L_281:
        /*0034*/ 	.word	0x00000180
        /*0038*/ 	.word	0x00000001
        /*003c*/ 	.word	0x00000001


	//----- nvinfo : EIATTR_CBANK_PARAM_SIZE
	.align		4
.L_282:
        /*0040*/ 	.byte	0x03, 0x19
        /*0042*/ 	.short	0x0b00


	//----- nvinfo : EIATTR_PARAM_CBANK
	.align		4
        /*0044*/ 	.byte	0x04, 0x0a
        /*0046*/ 	.short	(.L_284 - .L_283)
	.align		4
.L_283:
        /*0048*/ 	.word	index@(.nv.constant0._ZN7cutlass13device_kernelIN5flash11enable_sm90INS1_16FlashAttnFwdSm90INS1_25CollectiveMainloopFwdSm90ILi2EN4cute5tupleIJNS5_1CILi1EEES8_S8_EEENS6_IJNS7_ILi64EEESA_SA_EEELi512ENS_6half_tEfNS_4arch4Sm90ELb1ELb0ELb1ELb0ELb0ELb0ELb1ELb0ELb0ELb1ELb1ELb0EEENS1_21CollectiveEpilogueFwdINS6_IJSA_NS7_ILi512EEESA_EEES9_SC_SE_Li256ELb0ELb1ELb1ELb0EEENS1_19SingleTileSchedulerILb0ELb1ELb1ELi64EEEEEEEEEvNT_6ParamsE)
        /*004c*/ 	.short	0x0380
        /*004e*/ 	.short	0x0b00


	//----- nvinfo : EIATTR_SW_WAR
	.align		4
.L_284:
        /*0050*/ 	.byte	0x04, 0x36
        /*0052*/ 	.short	(.L_286 - .L_285)
.L_285:
        /*0054*/ 	.word	0x00000008
.L_286:


//--------------------- .nv.info._ZN7cutlass13device_kernelIN5flash11enable_sm90INS1_16FlashAttnFwdSm90INS1_25CollectiveMainloopFwdSm90ILi2EN4cute5tupleIJNS5_1CILi1EEES8_S8_EEENS6_IJNS7_ILi64EEESA_SA_EEELi512ENS_6half_tEfNS_4arch4Sm90ELb1ELb0ELb1ELb1ELb0ELb0ELb0ELb0ELb0ELb1ELb1ELb0EEENS1_21CollectiveEpilogueFwdINS6_IJSA_NS7_ILi512EEESA_EEES9_SC_SE_Li256ELb1ELb1ELb1ELb0EEENS1_36VarlenDynamicPersistentTileSchedulerILi64ELi64ELi256ELi128ELb1ELb1ELb1ELb1ELb1ELb1EEEEEEEEEvNT_6ParamsE --------------------------
	.section	.nv.info._ZN7cutlass13device_kernelIN5flash11enable_sm90INS1_16FlashAttnFwdSm90INS1_25CollectiveMainloopFwdSm90ILi2EN4cute5tupleIJNS5_1CILi1EEES8_S8_EEENS6_IJNS7_ILi64EEESA_SA_EEELi512ENS_6half_tEfNS_4arch4Sm90ELb1ELb0ELb1ELb1ELb0ELb0ELb0ELb0ELb0ELb1ELb1ELb0EEENS1_21CollectiveEpilogueFwdINS6_IJSA_NS7_ILi512EEESA_EEES9_SC_SE_Li256ELb1ELb1ELb1ELb0EEENS1_36VarlenDynamicPersistentTileSchedulerILi64ELi64ELi256ELi128ELb1ELb1ELb1ELb1ELb1ELb1EEEEEEEEEvNT_6ParamsE,"",@"SHT_CUDA_INFO"
	.sectionflags	@""
	.align	4


	//----- nvinfo : EIATTR_CUDA_API_VERSION
	.align		4
        /*0000*/ 	.byte	0x04, 0x37
        /*0002*/ 	.short	(.L_288 - .L_287)
.L_287:
        /*0004*/ 	.word	0x00000082


	//----- nvinfo : EIATTR_KPARAM_INFO
	.align		4
.L_288:
        /*0008*/ 	.byte	0x04, 0x17
        /*000a*/ 	.short	(.L_290 - .L_289)
.L_289:
        /*000c*/ 	.word	0x00000000
        /*0010*/ 	.short	0x0000
        /*0012*/ 	.short	0x0000
        /*0014*/ 	.byte	0x00, 0xf0, 0x01, 0x2a


	//----- nvinfo : EIATTR_SPARSE_MMA_MASK
	.align		4
.L_290:
        /*0018*/ 	.byte	0x03, 0x50
        /*001a*/ 	.short	0x0000


	//----- nvinfo : EIATTR_MAXREG_COUNT
	.align		4
        /*001c*/ 	.byte	0x03, 0x1b
        /*001e*/ 	.short	0x00a8


	//----- nvinfo : EIATTR_MERCURY_ISA_VERSION
	.align		4
        /*0020*/ 	.byte	0x03, 0x5f
        /*0022*/ 	.short	0x0101


	//----- nvinfo : EIATTR_VRC_CTA_INIT_COUNT
	.align		4
        /*0024*/ 	.byte	0x02, 0x4a
	.zero		1
	.zero		1


	//----- nvinfo : EIATTR_EXIT_INSTR_OFFSETS
	.align		4
        /*0028*/ 	.byte	0x04, 0x1c
        /*002a*/ 	.short	(.L_292 - .L_291)


	//   ....[0]....
.L_291:
        /*002c*/ 	.word	0x00000010


	//----- nvinfo : EIATTR_MAX_THREADS
	.align		4
.L_292:
        /*0030*/ 	.byte	0x04, 0x05
        /*0032*/ 	.short	(.L_294 - .L_293)
.L_293:
        /*0034*/ 	.word	0x00000180
        /*0038*/ 	.word	0x00000001
        /*003c*/ 	.word	0x00000001


	//----- nvinfo : EIATTR_CBANK_PARAM_SIZE
	.align		4
.L_294:
        /*0040*/ 	.byte	0x03, 0x19
        /*0042*/ 	.short	0x0a80


	//----- nvinfo : EIATTR_PARAM_CBANK
	.align		4
        /*0044*/ 	.byte	0x04, 0x0a
        /*0046*/ 	.short	(.L_296 - .L_295)
	.align		4
.L_295:
        /*0048*/ 	.word	index@(.nv.constant0._ZN7cutlass13device_kernelIN5flash11enable_sm90INS1_16FlashAttnFwdSm90INS1_25CollectiveMainloopFwdSm90ILi2EN4cute5tupleIJNS5_1CILi1EEES8_S8_EEENS6_IJNS7_ILi64EEESA_SA_EEELi512ENS_6half_tEfNS_4arch4Sm90ELb1ELb0ELb1ELb1ELb0ELb0ELb0ELb0ELb0ELb1ELb1ELb0EEENS1_21CollectiveEpilogueFwdINS6_IJSA_NS7_ILi512EEESA_EEES9_SC_SE_Li256ELb1ELb1ELb1ELb0EEENS1_36VarlenDynamicPersistentTileSchedulerILi64ELi64ELi256ELi128ELb1ELb1ELb1ELb1ELb1ELb1EEEEEEEEEvNT_6ParamsE)
        /*004c*/ 	.short	0x0380
        /*004e*/ 	.short	0x0a80


	//----- nvinfo : EIATTR_SW_WAR
	.align		4
.L_296:
        /*0050*/ 	.byte	0x04, 0x36
        /*0052*/ 	.short	(.L_298 - .L_297)
.L_297:
        /*0054*/ 	.word	0x00000008
.L_298:


//--------------------- .nv.info._ZN7cutlass13device_kernelIN5flash11enable_sm90INS1_16FlashAttnFwdSm90INS1_25CollectiveMainloopFwdSm90ILi2EN4cute5tupleIJNS5_1CILi1EEES8_S8_EEENS6_IJNS7_ILi64EEESA_SA_EEELi512ENS_6half_tEfNS_4arch4Sm90ELb1ELb0ELb1ELb1ELb0ELb1ELb0ELb0ELb0ELb1ELb1ELb0EEENS1_21CollectiveEpilogueFwdINS6_IJSA_NS7_ILi512EEESA_EEES9_SC_SE_Li256ELb1ELb1ELb1ELb0EEENS1_36VarlenDynamicPersistentTileSchedulerILi64ELi64ELi256ELi128ELb1ELb1ELb1ELb1ELb1ELb1EEEEEEEEEvNT_6ParamsE --------------------------
	.section	.nv.info._ZN7cutlass13device_kernelIN5flash11enable_sm90INS1_16FlashAttnFwdSm90INS1_25CollectiveMainloopFwdSm90ILi2EN4cute5tupleIJNS5_1CILi1EEES8_S8_EEENS6_IJNS7_ILi64EEESA_SA_EEELi512ENS_6half_tEfNS_4arch4Sm90ELb1ELb0ELb1ELb1ELb0ELb1ELb0ELb0ELb0ELb1ELb1ELb0EEENS1_21CollectiveEpilogueFwdINS6_IJSA_NS7_ILi512EEESA_EEES9_SC_SE_Li256ELb1ELb1ELb1ELb0EEENS1_36VarlenDynamicPersistentTileSchedulerILi64ELi64ELi256ELi128ELb1ELb1ELb1ELb1ELb1ELb1EEEEEEEEEvNT_6ParamsE,"",@"SHT_CUDA_INFO"
	.sectionflags	@""
	.align	4


	//----- nvinfo : EIATTR_CUDA_API_VERSION
	.align		4
        /*0000*/ 	.byte	0x04, 0x37
        /*0002*/ 	.short	(.L_300 - .L_299)
.L_299:
        /*0004*/ 	.word	0x00000082


	//----- nvinfo : EIATTR_KPARAM_INFO
	.align		4
.L_300:
        /*0008*/ 	.byte	0x04, 0x17
        /*000a*/ 	.short	(.L_302 - .L_301)
.L_301:
        /*000c*/ 	.word	0x00000000
        /*0010*/ 	.short	0x0000
        /*0012*/ 	.short	0x0000
        /*0014*/ 	.byte	0x00, 0xf0, 0x01, 0x2a


	//----- nvinfo : EIATTR_SPARSE_MMA_MASK
	.align		4
.L_302:
        /*0018*/ 	.byte	0x03, 0x50
        /*001a*/ 	.short	0x0000


	//----- nvinfo : EIATTR_MAXREG_COUNT
	.align		4
        /*001c*/ 	.byte	0x03, 0x1b
        /*001e*/ 	.short	0x00a8


	//----- nvinfo : EIATTR_MERCURY_ISA_VERSION
	.align		4
        /*0020*/ 	.byte	0x03, 0x5f
        /*0022*/ 	.short	0x0101


	//----- nvinfo : EIATTR_VRC_CTA_INIT_COUNT
	.align		4
        /*0024*/ 	.byte	0x02, 0x4a
	.zero		1
	.zero		1


	//----- nvinfo : EIATTR_EXIT_INSTR_OFFSETS
	.align		4
        /*0028*/ 	.byte	0x04, 0x1c
        /*002a*/ 	.short	(.L_304 - .L_303)


	//   ....[0]....
.L_303:
        /*002c*/ 	.word	0x00000010


	//----- nvinfo : EIATTR_MAX_THREADS
	.align		4
.L_304:
        /*0030*/ 	.byte	0x04, 0x05
        /*0032*/ 	.short	(.L_306 - .L_305)
.L_305:
        /*0034*/ 	.word	0x00000180
        /*0038*/ 	.word	0x00000001
        /*003c*/ 	.word	0x00000001


	//----- nvinfo : EIATTR_CBANK_PARAM_SIZE
	.align		4
.L_306:
        /*0040*/ 	.byte	0x03, 0x19
        /*0042*/ 	.short	0x0a80


	//----- nvinfo : EIATTR_PARAM_CBANK
	.align		4
        /*0044*/ 	.byte	0x04, 0x0a
        /*0046*/ 	.short	(.L_308 - .L_307)
	.align		4
.L_307:
        /*0048*/ 	.word	index@(.nv.constant0._ZN7cutlass13device_kernelIN5flash11enable_sm90INS1_16FlashAttnFwdSm90INS1_25CollectiveMainloopFwdSm90ILi2EN4cute5tupleIJNS5_1CILi1EEES8_S8_EEENS6_IJNS7_ILi64EEESA_SA_EEELi512ENS_6half_tEfNS_4arch4Sm90ELb1ELb0ELb1ELb1ELb0ELb1ELb0ELb0ELb0ELb1ELb1ELb0EEENS1_21CollectiveEpilogueFwdINS6_IJSA_NS7_ILi512EEESA_EEES9_SC_SE_Li256ELb1ELb1ELb1ELb0EEENS1_36VarlenDynamicPersistentTileSchedulerILi64ELi64ELi256ELi128ELb1ELb1ELb1ELb1ELb1ELb1EEEEEEEEEvNT_6ParamsE)
        /*004c*/ 	.short	0x0380
        /*004e*/ 	.short	0x0a80


	//----- nvinfo : EIATTR_SW_WAR
	.align		4
.L_308:
        /*0050*/ 	.byte	0x04, 0x36
        /*0052*/ 	.short	(.L_310 - .L_309)
.L_309:
        /*0054*/ 	.word	0x00000008
.L_310:


//--------------------- .nv.info._ZN7cutlass13device_kernelIN5flash11enable_sm90INS1_16FlashAttnFwdSm90INS1_25CollectiveMainloopFwdSm90ILi2EN4cute5tupleIJNS5_1CILi1EEES8_S8_EEENS6_IJNS7_ILi64EEESA_SA_EEELi512ENS_6half_tEfNS_4arch4Sm90ELb1ELb0ELb1ELb1ELb0ELb0ELb1ELb0ELb0ELb1ELb1ELb0EEENS1_21CollectiveEpilogueFwdINS6_IJSA_NS7_ILi512EEESA_EEES9_SC_SE_Li256ELb1ELb1ELb1ELb0EEENS1_36VarlenDynamicPersistentTileSchedulerILi64ELi64ELi256ELi128ELb1ELb1ELb1ELb1ELb1ELb1EEEEEEEEEvNT_6ParamsE --------------------------
	.section	.nv.info._ZN7cutlass13device_kernelIN5flash11enable_sm90INS1_16FlashAttnFwdSm90INS1_25CollectiveMainloopFwdSm90ILi2EN4cute5tupleIJNS5_1CILi1EEES8_S8_EEENS6_IJNS7_ILi64EEESA_SA_EEELi512ENS_6half_tEfNS_4arch4Sm90ELb1ELb0ELb1ELb1ELb0ELb0ELb1ELb0ELb0ELb1ELb1ELb0EEENS1_21CollectiveEpilogueFwdINS6_IJSA_NS7_ILi512EEESA_EEES9_SC_SE_Li256ELb1ELb1ELb1ELb0EEENS1_36VarlenDynamicPersistentTileSchedulerILi64ELi64ELi256ELi128ELb1ELb1ELb1ELb1ELb1ELb1EEEEEEEEEvNT_6ParamsE,"",@"SHT_CUDA_INFO"
	.sectionflags	@""
	.align	4


	//----- nvinfo : EIATTR_CUDA_API_VERSION
	.align		4
        /*0000*/ 	.byte	0x04, 0x37
        /*0002*/ 	.short	(.L_312 - .L_311)
.L_311:
        /*0004*/ 	.word	0x00000082


	//----- nvinfo : EIATTR_KPARAM_INFO
	.align		4
.L_312:
        /*0008*/ 	.byte	0x04, 0x17
        /*000a*/ 	.short	(.L_314 - .L_313)
.L_313:
        /*000c*/ 	.word	0x00000000
        /*0010*/ 	.short	0x0000
        /*0012*/ 	.short	0x0000
        /*0014*/ 	.byte	0x00, 0xf0, 0x01, 0x2e


	//----- nvinfo : EIATTR_SPARSE_MMA_MASK
	.align		4
.L_314:
        /*0018*/ 	.byte	0x03, 0x50
        /*001a*/ 	.short	0x0000


	//----- nvinfo : EIATTR_MAXREG_COUNT
	.align		4
        /*001c*/ 	.byte	0x03, 0x1b
        /*001e*/ 	.short	0x00a8


	//----- nvinfo : EIATTR_MERCURY_ISA_VERSION
	.align		4
        /*0020*/ 	.byte	0x03, 0x5f
        /*0022*/ 	.short	0x0101


	//----- nvinfo : EIATTR_VRC_CTA_INIT_COUNT
	.align		4
        /*0024*/ 	.byte	0x02, 0x4a
	.zero		1
	.zero		1


	//----- nvinfo : EIATTR_EXIT_INSTR_OFFSETS
	.align		4
        /*0028*/ 	.byte	0x04, 0x1c
        /*002a*/ 	.short	(.L_316 - .L_315)


	//   ....[0]....
.L_315:
        /*002c*/ 	.word	0x00000010


	//----- nvinfo : EIATTR_MAX_THREADS
	.align		4
.L_316:
        /*0030*/ 	.byte	0x04, 0x05
        /*0032*/ 	.short	(.L_318 - .L_317)
.L_317:
        /*0034*/ 	.word	0x00000180
        /*0038*/ 	.word	0x00000001
        /*003c*/ 	.word	0x00000001


	//----- nvinfo : EIATTR_CBANK_PARAM_SIZE
	.align		4
.L_318:
        /*0040*/ 	.byte	0x03, 0x19
        /*0042*/ 	.short	0x0b80


	//----- nvinfo : EIATTR_PARAM_CBANK
	.align		4
        /*0044*/ 	.byte	0x04, 0x0a
        /*0046*/ 	.short	(.L_320 - .L_319)
	.align		4
.L_319:
        /*0048*/ 	.word	index@(.nv.constant0._ZN7cutlass13device_kernelIN5flash11enable_sm90INS1_16FlashAttnFwdSm90INS1_25CollectiveMainloopFwdSm90ILi2EN4cute5tupleIJNS5_1CILi1EEES8_S8_EEENS6_IJNS7_ILi64EEESA_SA_EEELi512ENS_6half_tEfNS_4arch4Sm90ELb1ELb0ELb1ELb1ELb0ELb0ELb1ELb0ELb0ELb1ELb1ELb0EEENS1_21CollectiveEpilogueFwdINS6_IJSA_NS7_ILi512EEESA_EEES9_SC_SE_Li256ELb1ELb1ELb1ELb0EEENS1_36VarlenDynamicPersistentTileSchedulerILi64ELi64ELi256ELi128ELb1ELb1ELb1ELb1ELb1ELb1EEEEEEEEEvNT_6ParamsE)
        /*004c*/ 	.short	0x0380
        /*004e*/ 	.short	0x0b80


	//----- nvinfo : EIATTR_SW_WAR
	.align		4
.L_320:
        /*0050*/ 	.byte	0x04, 0x36
        /*0052*/ 	.short	(.L_322 - .L_321)
.L_321:
        /*0054*/ 	.word	0x00000008
.L_322:


//--------------------- .nv.info._ZN7cutlass13device_kernelIN5flash11enable_sm90INS1_16FlashAttnFwdSm90INS1_25CollectiveMainloopFwdSm90ILi2EN4cute5tupleIJNS5_1CILi1EEES8_S8_EEENS6_IJNS7_ILi64EEESA_SA_EEELi512ENS_6half_tEfNS_4arch4Sm90ELb1ELb0ELb1ELb1ELb0ELb1ELb1ELb0ELb0ELb1ELb1ELb0EEENS1_21CollectiveEpilogueFwdINS6_IJSA_NS7_ILi512EEESA_EEES9_SC_SE_Li256ELb1ELb1ELb1ELb0EEENS1_36VarlenDynamicPersistentTileSchedulerILi64ELi64ELi256ELi128ELb1ELb1ELb1ELb1ELb1ELb1EEEEEEEEEvNT_6ParamsE --------------------------
	.section	.nv.info._ZN7cutlass13device_kernelIN5flash11enable_sm90INS1_16FlashAttnFwdSm90INS1_25CollectiveMainloopFwdSm90ILi2EN4cute5tupleIJNS5_1CILi1EEES8_S8_EEENS6_IJNS7_ILi64EEESA_SA_EEELi512ENS_6half_tEfNS_4arch4Sm90ELb1ELb0ELb1ELb1ELb0ELb1ELb1ELb0ELb0ELb1ELb1ELb0EEENS1_21CollectiveEpilogueFwdINS6_IJSA_NS7_ILi512EEESA_EEES9_SC_SE_Li256ELb1ELb1ELb1ELb0EEENS1_36VarlenDynamicPersistentTileSchedulerILi64ELi64ELi256ELi128ELb1ELb1ELb1ELb1ELb1ELb1EEEEEEEEEvNT_6ParamsE,"",@"SHT_CUDA_INFO"
	.sectionflags	@""
	.align	4


	//----- nvinfo : EIATTR_CUDA_API_VERSION
	.align		4
        /*0000*/ 	.byte	0x04, 0x37
        /*0002*/ 	.short	(.L_324 - .L_323)
.L_323:
        /*0004*/ 	.word	0x00000082


	//----- nvinfo : EIATTR_KPARAM_INFO
	.align		4
.L_324:
        /*0008*/ 	.byte	0x04, 0x17
        /*000a*/ 	.short	(.L_326 - .L_325)
.L_325:
        /*000c*/ 	.word	0x00000000
        /*0010*/ 	.short	0x0000
        /*0012*/ 	.short	0x0000
        /*0014*/ 	.byte	0x00, 0xf0, 0x01, 0x2e


	//----- nvinfo : EIATTR_SPARSE_MMA_MASK
	.align		4
.L_326:
        /*0018*/ 	.byte	0x03, 0x50
        /*001a*/ 	.short	0x0000


	//----- nvinfo : EIATTR_MAXREG_COUNT
	.align		4
        /*001c*/ 	.byte	0x03, 0x1b
        /*001e*/ 	.short	0x00a8


	//----- nvinfo : EIATTR_MERCURY_ISA_VERSION
	.align		4
        /*0020*/ 	.byte	0x03, 0x5f
        /*0022*/ 	.short	0x0101


	//----- nvinfo : EIATTR_VRC_CTA_INIT_COUNT
	.align		4
        /*0024*/ 	.byte	0x02, 0x4a
	.zero		1
	.zero		1


	//----- nvinfo : EIATTR_EXIT_INSTR_OFFSETS
	.align		4
        /*0028*/ 	.byte	0x04, 0x1c
        /*002a*/ 	.short	(.L_328 - .L_327)


	//   ....[0]....
.L_327:
        /*002c*/ 	.word	0x00000010


	//----- nvinfo : EIATTR_MAX_THREADS
	.align		4
.L_328:
        /*0030*/ 	.byte	0x04, 0x05
        /*0032*/ 	.short	(.L_330 - .L_329)
.L_329:
        /*0034*/ 	.word	0x00000180
        /*0038*/ 	.word	0x00000001
        /*003c*/ 	.word	0x00000001


	//----- nvinfo : EIATTR_CBANK_PARAM_SIZE
	.align		4
.L_330:
        /*0040*/ 	.byte	0x03, 0x19
        /*0042*/ 	.short	0x0b80


	//----- nvinfo : EIATTR_PARAM_CBANK
	.align		4
        /*0044*/ 	.byte	0x04, 0x0a
        /*0046*/ 	.short	(.L_332 - .L_331)
	.align		4
.L_331:
        /*0048*/ 	.word	index@(.nv.constant0._ZN7cutlass13device_kernelIN5flash11enable_sm90INS1_16FlashAttnFwdSm90INS1_25CollectiveMainloopFwdSm90ILi2EN4cute5tupleIJNS5_1CILi1EEES8_S8_EEENS6_IJNS7_ILi64EEESA_SA_EEELi512ENS_6half_tEfNS_4arch4Sm90ELb1ELb0ELb1ELb1ELb0ELb1ELb1ELb0ELb0ELb1ELb1ELb0EEENS1_21CollectiveEpilogueFwdINS6_IJSA_NS7_ILi512EEESA_EEES9_SC_SE_Li256ELb1ELb1ELb1ELb0EEENS1_36VarlenDynamicPersistentTileSchedulerILi64ELi64ELi256ELi128ELb1ELb1ELb1ELb1ELb1ELb1EEEEEEEEEvNT_6ParamsE)
        /*004c*/ 	.short	0x0380
        /*004e*/ 	.short	0x0b80


	//----- nvinfo : EIATTR_SW_WAR
	.align		4
.L_332:
        /*0050*/ 	.byte	0x04, 0x36
        /*0052*/ 	.short	(.L_334 - .L_333)
.L_333:
        /*0054*/ 	.word	0x00000008
.L_334:


//--------------------- .nv.callgraph             --------------------------
	.section	.nv.callgraph,"",@"SHT_CUDA_CALLGRAPH"
	.align	4
	.sectionentsize	8
	.align		4
        /*0000*/ 	.word	0x00000000
	.align		4
        /*0004*/ 	.word	0xffffffff
	.align		4
        /*0008*/ 	.word	0x00000000
	.align		4
        /*000c*/ 	.word	0xfffffffe
	.align		4
        /*0010*/ 	.word	0x00000000
	.align		4
        /*0014*/ 	.word	0xfffffffd
	.align		4
        /*0018*/ 	.word	0x00000000
	.align		4
        /*001c*/ 	.word	0xfffffffc


//--------------------- .nv.constant4             --------------------------
	.section	.nv.constant4,"a",@progbits
	.align	8
	.align		8
.nv.constant4:
        /*0000*/ 	.dword	_ZN83_INTERNAL_4b3e648f_47_flash_fwd_hdim64_512_fp16_split_softcap_sm90_cu_744032ad_34214cuda3std3__45__cpo5beginE
	.align		8
        /*0008*/ 	.dword	_ZN83_INTERNAL_4b3e648f_47_flash_fwd_hdim64_512_fp16_split_softcap_sm90_cu_744032ad_34214cuda3std3__45__cpo3endE
	.align		8
        /*0010*/ 	.dword	_ZN83_INTERNAL_4b3e648f_47_flash_fwd_hdim64_512_fp16_split_softcap_sm90_cu_744032ad_34214cuda3std3__45__cpo6cbeginE
	.align		8
        /*0018*/ 	.dword	_ZN83_INTERNAL_4b3e648f_47_flash_fwd_hdim64_512_fp16_split_softcap_sm90_cu_744032ad_34214cuda3std3__45__cpo4cendE
	.align		8
        /*0020*/ 	.dword	_ZN83_INTERNAL_4b3e648f_47_flash_fwd_hdim64_512_fp16_split_softcap_sm90_cu_744032ad_34214cuda3std3__485_GLOBAL__N__4b3e648f_47_flash_fwd_hdim64_512_fp16_split_softcap_sm90_cu_744032ad_34216ignoreE
	.align		8
        /*0028*/ 	.dword	_ZN83_INTERNAL_4b3e648f_47_flash_fwd_hdim64_512_fp16_split_softcap_sm90_cu_744032ad_34214cuda3std3__419piecewise_constructE
	.align		8
        /*0030*/ 	.dword	_ZN83_INTERNAL_4b3e648f_47_flash_fwd_hdim64_512_fp16_split_softcap_sm90_cu_744032ad_34214cuda3std3__48in_placeE
	.align		8
        /*0038*/ 	.dword	_ZN83_INTERNAL_4b3e648f_47_flash_fwd_hdim64_512_fp16_split_softcap_sm90_cu_744032ad_34214cuda3std6ranges3__45__cpo4swapE
	.align		8
        /*0040*/ 	.dword	_ZN83_INTERNAL_4b3e648f_47_flash_fwd_hdim64_512_fp16_split_softcap_sm90_cu_744032ad_34214cuda3std6ranges3__45__cpo9iter_moveE
	.align		8
        /*0048*/ 	.dword	_ZN83_INTERNAL_4b3e648f_47_flash_fwd_hdim64_512_fp16_split_softcap_sm90_cu_744032ad_34214cute7productE
	.align		8
        /*0050*/ 	.dword	_ZN83_INTERNAL_4b3e648f_47_flash_fwd_hdim64_512_fp16_split_softcap_sm90_cu_744032ad_34214cute1_E


//--------------------- .text._ZN7cutlass13device_kernelIN5flash11enable_sm90INS1_16FlashAttnFwdSm90INS1_25CollectiveMainloopFwdSm90ILi2EN4cute5tupleIJNS5_1CILi1EEES8_S8_EEENS6_IJNS7_ILi64EEESA_SA_EEELi512ENS_6half_tEfNS_4arch4Sm90ELb0ELb0ELb1ELb0ELb0ELb0ELb0ELb0ELb0ELb1ELb1ELb0EEENS1_21CollectiveEpilogueFwdINS6_IJSA_NS7_ILi512EEESA_EEES9_SC_SE_Li256ELb0ELb1ELb1ELb0EEENS1_19SingleTileSchedulerILb0ELb1ELb1ELi64EEEEEEEEEvNT_6ParamsE --------------------------
	.section	.text._ZN7cutlass13device_kernelIN5flash11enable_sm90INS1_16FlashAttnFwdSm90INS1_25CollectiveMainloopFwdSm90ILi2EN4cute5tupleIJNS5_1CILi1EEES8_S8_EEENS6_IJNS7_ILi64EEESA_SA_EEELi512ENS_6half_tEfNS_4arch4Sm90ELb0ELb0ELb1ELb0ELb0ELb0ELb0ELb0ELb0ELb1ELb1ELb0EEENS1_21CollectiveEpilogueFwdINS6_IJSA_NS7_ILi512EEESA_EEES9_SC_SE_Li256ELb0ELb1ELb1ELb0EEENS1_19SingleTileSchedulerILb0ELb1ELb1ELi64EEEEEEEEEvNT_6ParamsE,"ax",@progbits
	.align	128
.text._ZN7cutlass13device_kernelIN5flash11enable_sm90INS1_16FlashAttnFwdSm90INS1_25CollectiveMainloopFwdSm90ILi2EN4cute5tupleIJNS5_1CILi1EEES8_S8_EEENS6_IJNS7_ILi64EEESA_SA_EEELi512ENS_6half_tEfNS_4arch4Sm90ELb0ELb0ELb1ELb0ELb0ELb0ELb0ELb0ELb0ELb1ELb1ELb0EEENS1_21CollectiveEpilogueFwdINS6_IJSA_NS7_ILi512EEESA_EEES9_SC_SE_Li256ELb0ELb1ELb1ELb0EEENS1_19SingleTileSchedulerILb0ELb1ELb1ELi64EEEEEEEEEvNT_6ParamsE:
        .type           _ZN7cutlass13device_kernelIN5flash11enable_sm90INS1_16FlashAttnFwdSm90INS1_25CollectiveMainloopFwdSm90ILi2EN4cute5tupleIJNS5_1CILi1EEES8_S8_EEENS6_IJNS7_ILi64EEESA_SA_EEELi512ENS_6half_tEfNS_4arch4Sm90ELb0ELb0ELb1ELb0ELb0ELb0ELb0ELb0ELb0ELb1ELb1ELb0EEENS1_21CollectiveEpilogueFwdINS6_IJSA_NS7_ILi512EEESA_EEES9_SC_SE_Li256ELb0ELb1ELb1ELb0EEENS1_19SingleTileSchedulerILb0ELb1ELb1ELi64EEEEEEEEEvNT_6ParamsE,@function
        .size           _ZN7cutlass13device_kernelIN5flash11enable_sm90INS1_16FlashAttnFwdSm90INS1_25CollectiveMainloopFwdSm90ILi2EN4cute5tupleIJNS5_1CILi1EEES8_S8_EEENS6_IJNS7_ILi64EEESA_SA_EEELi512ENS_6half_tEfNS_4arch4Sm90ELb0ELb0ELb1ELb0ELb0ELb0ELb0ELb0ELb0ELb1ELb1ELb0EEENS1_21CollectiveEpilogueFwdINS6_IJSA_NS7_ILi512EEESA_EEES9_SC_SE_Li256ELb0ELb1ELb1ELb0EEENS1_19SingleTileSchedulerILb0ELb1ELb1ELi64EEEEEEEEEvNT_6ParamsE,(.L_x_18 - _ZN7cutlass13device_kernelIN5flash11enable_sm90INS1_16FlashAttnFwdSm90INS1_25CollectiveMainloopFwdSm90ILi2EN4cute5tupleIJNS5_1CILi1EEES8_S8_EEENS6_IJNS7_ILi64EEESA_SA_EEELi512ENS_6half_tEfNS_4arch4Sm90ELb0ELb0ELb1ELb0ELb0ELb0ELb0ELb0ELb0ELb1ELb1ELb0EEENS1_21CollectiveEpilogueFwdINS6_IJSA_NS7_ILi512EEESA_EEES9_SC_SE_Li256ELb0ELb1ELb1ELb0EEENS1_19SingleTileSchedulerILb0ELb1ELb1ELi64EEEEEEEEEvNT_6ParamsE)
        .other          _ZN7cutlass13device_kernelIN5flash11enable_sm90INS1_16FlashAttnFwdSm90INS1_25CollectiveMainloopFwdSm90ILi2EN4cute5tupleIJNS5_1CILi1EEES8_S8_EEENS6_IJNS7_ILi64EEESA_SA_EEELi512ENS_6half_tEfNS_4arch4Sm90ELb0ELb0ELb1ELb0ELb0ELb0ELb0ELb0ELb0ELb1ELb1ELb0EEENS1_21CollectiveEpilogueFwdINS6_IJSA_NS7_ILi512EEESA_EEES9_SC_SE_Li256ELb0ELb1ELb1ELb0EEENS1_19SingleTileSchedulerILb0ELb1ELb1ELi64EEEEEEEEEvNT_6ParamsE,@"STO_CUDA_ENTRY STV_DEFAULT"
_ZN7cutlass13device_kernelIN5flash11enable_sm90INS1_16FlashAttnFwdSm90INS1_25CollectiveMainloopFwdSm90ILi2EN4cute5tupleIJNS5_1CILi1EEES8_S8_EEENS6_IJNS7_ILi64EEESA_SA_EEELi512ENS_6half_tEfNS_4arch4Sm90ELb0ELb0ELb1ELb0ELb0ELb0ELb0ELb0ELb0ELb1ELb1ELb0EEENS1_21CollectiveEpilogueFwdINS6_IJSA_NS7_ILi512EEESA_EEES9_SC_SE_Li256ELb0ELb1ELb1ELb0EEENS1_19SingleTileSchedulerILb0ELb1ELb1ELi64EEEEEEEEEvNT_6ParamsE:
[----:B------:R-:W-:Y:S01]  /*0000*/  LDC R1, c[0x0][0x37c] ;  /* 0x0000df00ff017b82 */ /* 0x000fe20000000800 */
[----:B------:R-:W-:Y:S05]  /*0010*/  EXIT ;  /* 0x000000000000794d */ /* 0x000fea0003800000 */
.L_x_0:
[----:B------:R-:W-:-:S00]  /*0020*/  BRA `(.L_x_0) ;  /* 0xfffffffc00fc7947 */ /* 0x000fc0000383ffff */
[----:B------:R-:W-:-:S00]  /*0030*/  NOP ;  /* 0x0000000000007918 */ /* 0x000fc00000000000 */
        /* <DEDUP_REMOVED lines=12> */
.L_x_18:


//--------------------- .text._ZN7cutlass13device_kernelIN5flash11enable_sm90INS1_16FlashAttnFwdSm90INS1_25CollectiveMainloopFwdSm90ILi2EN4cute5tupleIJNS5_1CILi1EEES8_S8_EEENS6_IJNS7_ILi64EEESA_SA_EEELi512ENS_6half_tEfNS_4arch4Sm90ELb0ELb0ELb1ELb0ELb0ELb0ELb1ELb0ELb0ELb1ELb1ELb0EEENS1_21CollectiveEpilogueFwdINS6_IJSA_NS7_ILi512EEESA_EEES9_SC_SE_Li256ELb0ELb1ELb1ELb0EEENS1_19SingleTileSchedulerILb0ELb1ELb1ELi64EEEEEEEEEvNT_6ParamsE --------------------------
	.section	.text._ZN7cutlass13device_kernelIN5flash11enable_sm90INS1_16FlashAttnFwdSm90INS1_25CollectiveMainloopFwdSm90ILi2EN4cute5tupleIJNS5_1CILi1EEES8_S8_EEENS6_IJNS7_ILi64EEESA_SA_EEELi512ENS_6half_tEfNS_4arch4Sm90ELb0ELb0ELb1ELb0ELb0ELb0ELb1ELb0ELb0ELb1ELb1ELb0EEENS1_21CollectiveEpilogueFwdINS6_IJSA_NS7_ILi512EEESA_EEES9_SC_SE_Li256ELb0ELb1ELb1ELb0EEENS1_19SingleTileSchedulerILb0ELb1ELb1ELi64EEEEEEEEEvNT_6ParamsE,"ax",@progbits
	.align	128
.text._ZN7cutlass13device_kernelIN5flash11enable_sm90INS1_16FlashAttnFwdSm90INS1_25CollectiveMainloopFwdSm90ILi2EN4cute5tupleIJNS5_1CILi1EEES8_S8_EEENS6_IJNS7_ILi64EEESA_SA_EEELi512ENS_6half_tEfNS_4arch4Sm90ELb0ELb0ELb1ELb0ELb0ELb0ELb1ELb0ELb0ELb1ELb1ELb0EEENS1_21CollectiveEpilogueFwdINS6_IJSA_NS7_ILi512EEESA_EEES9_SC_SE_Li256ELb0ELb1ELb1ELb0EEENS1_19SingleTileSchedulerILb0ELb1ELb1ELi64EEEEEEEEEvNT_6ParamsE:
        .type           _ZN7cutlass13device_kernelIN5flash11enable_sm90INS1_16FlashAttnFwdSm90INS1_25CollectiveMainloopFwdSm90ILi2EN4cute5tupleIJNS5_1CILi1EEES8_S8_EEENS6_IJNS7_ILi64EEESA_SA_EEELi512ENS_6half_tEfNS_4arch4Sm90ELb0ELb0ELb1ELb0ELb0ELb0ELb1ELb0ELb0ELb1ELb1ELb0EEENS1_21CollectiveEpilogueFwdINS6_IJSA_NS7_ILi512EEESA_EEES9_SC_SE_Li256ELb0ELb1ELb1ELb0EEENS1_19SingleTileSchedulerILb0ELb1ELb1ELi64EEEEEEEEEvNT_6ParamsE,@function
        .size           _ZN7cutlass13device_kernelIN5flash11enable_sm90INS1_16FlashAttnFwdSm90INS1_25CollectiveMainloopFwdSm90ILi2EN4cute5tupleIJNS5_1CILi1EEES8_S8_EEENS6_IJNS7_ILi64EEESA_SA_EEELi512ENS_6half_tEfNS_4arch4Sm90ELb0ELb0ELb1ELb0ELb0ELb0ELb1ELb0ELb0ELb1ELb1ELb0EEENS1_21CollectiveEpilogueFwdINS6_IJSA_NS7_ILi512EEESA_EEES9_SC_SE_Li256ELb0ELb1ELb1ELb0EEENS1_19SingleTileSchedulerILb0ELb1ELb1ELi64EEEEEEEEEvNT_6ParamsE,(.L_x_19 - _ZN7cutlass13device_kernelIN5flash11enable_sm90INS1_16FlashAttnFwdSm90INS1_25CollectiveMainloopFwdSm90ILi2EN4cute5tupleIJNS5_1CILi1EEES8_S8_EEENS6_IJNS7_ILi64EEESA_SA_EEELi512ENS_6half_tEfNS_4arch4Sm90ELb0ELb0ELb1ELb0ELb0ELb0ELb1ELb0ELb0ELb1ELb1ELb0EEENS1_21CollectiveEpilogueFwdINS6_IJSA_NS7_ILi512EEESA_EEES9_SC_SE_Li256ELb0ELb1ELb1ELb0EEENS1_19SingleTileSchedulerILb0ELb1ELb1ELi64EEEEEEEEEvNT_6ParamsE)
        .other          _ZN7cutlass13device_kernelIN5flash11enable_sm90INS1_16FlashAttnFwdSm90INS1_25CollectiveMainloopFwdSm90ILi2EN4cute5tupleIJNS5_1CILi1EEES8_S8_EEENS6_IJNS7_ILi64EEESA_SA_EEELi512ENS_6half_tEfNS_4arch4Sm90ELb0ELb0ELb1ELb0ELb0ELb0ELb1ELb0ELb0ELb1ELb1ELb0EEENS1_21CollectiveEpilogueFwdINS6_IJSA_NS7_ILi512EEESA_EEES9_SC_SE_Li256ELb0ELb1ELb1ELb0EEENS1_19SingleTileSchedulerILb0ELb1ELb1ELi64EEEEEEEEEvNT_6ParamsE,@"STO_CUDA_ENTRY STV_DEFAULT"
_ZN7cutlass13device_kernelIN5flash11enable_sm90INS1_16FlashAttnFwdSm90INS1_25CollectiveMainloopFwdSm90ILi2EN4cute5tupleIJNS5_1CILi1EEES8_S8_EEENS6_IJNS7_ILi64EEESA_SA_EEELi512ENS_6half_tEfNS_4arch4Sm90ELb0ELb0ELb1ELb0ELb0ELb0ELb1ELb0ELb0ELb1ELb1ELb0EEENS1_21CollectiveEpilogueFwdINS6_IJSA_NS7_ILi512EEESA_EEES9_SC_SE_Li256ELb0ELb1ELb1ELb0EEENS1_19SingleTileSchedulerILb0ELb1ELb1ELi64EEEEEEEEEvNT_6ParamsE:
[----:B------:R-:W-:Y:S01]  /*0000*/  LDC R1, c[0x0][0x37c] ;  /* 0x0000df00ff017b82 */ /* 0x000fe20000000800 */
[----:B------:R-:W-:Y:S05]  /*0010*/  EXIT ;  /* 0x000000000000794d */ /* 0x000fea0003800000 */
.L_x_1:
        /* <DEDUP_REMOVED lines=14> */
.L_x_19:


//--------------------- .text._ZN7cutlass13device_kernelIN5flash11enable_sm90INS1_16FlashAttnFwdSm90INS1_25CollectiveMainloopFwdSm90ILi2EN4cute5tupleIJNS5_1CILi1EEES8_S8_EEENS6_IJNS7_ILi64EEESA_SA_EEELi512ENS_6half_tEfNS_4arch4Sm90ELb0ELb0ELb1ELb1ELb0ELb0ELb0ELb0ELb0ELb1ELb1ELb0EEENS1_21CollectiveEpilogueFwdINS6_IJSA_NS7_ILi512EEESA_EEES9_SC_SE_Li256ELb1ELb1ELb1ELb0EEENS1_36VarlenDynamicPersistentTileSchedulerILi64ELi64ELi256ELi128ELb1ELb1ELb1ELb0ELb1ELb1EEEEEEEEEvNT_6ParamsE --------------------------
	.section	.text._ZN7cutlass13device_kernelIN5flash11enable_sm90INS1_16FlashAttnFwdSm90INS1_25CollectiveMainloopFwdSm90ILi2EN4cute5tupleIJNS5_1CILi1EEES8_S8_EEENS6_IJNS7_ILi64EEESA_SA_EEELi512ENS_6half_tEfNS_4arch4Sm90ELb0ELb0ELb1ELb1ELb0ELb0ELb0ELb0ELb0ELb1ELb1ELb0EEENS1_21CollectiveEpilogueFwdINS6_IJSA_NS7_ILi512EEESA_EEES9_SC_SE_Li256ELb1ELb1ELb1ELb0EEENS1_36VarlenDynamicPersistentTileSchedulerILi64ELi64ELi256ELi128ELb1ELb1ELb1ELb0ELb1ELb1EEEEEEEEEvNT_6ParamsE,"ax",@progbits
	.align	128
.text._ZN7cutlass13device_kernelIN5flash11enable_sm90INS1_16FlashAttnFwdSm90INS1_25CollectiveMainloopFwdSm90ILi2EN4cute5tupleIJNS5_1CILi1EEES8_S8_EEENS6_IJNS7_ILi64EEESA_SA_EEELi512ENS_6half_tEfNS_4arch4Sm90ELb0ELb0ELb1ELb1ELb0ELb0ELb0ELb0ELb0ELb1ELb1ELb0EEENS1_21CollectiveEpilogueFwdINS6_IJSA_NS7_ILi512EEESA_EEES9_SC_SE_Li256ELb1ELb1ELb1ELb0EEENS1_36VarlenDynamicPersistentTileSchedulerILi64ELi64ELi256ELi128ELb1ELb1ELb1ELb0ELb1ELb1EEEEEEEEEvNT_6ParamsE:
        .type           _ZN7cutlass13device_kernelIN5flash11enable_sm90INS1_16FlashAttnFwdSm90INS1_25CollectiveMainloopFwdSm90ILi2EN4cute5tupleIJNS5_1CILi1EEES8_S8_EEENS6_IJNS7_ILi64EEESA_SA_EEELi512ENS_6half_tEfNS_4arch4Sm90ELb0ELb0ELb1ELb1ELb0ELb0ELb0ELb0ELb0ELb1ELb1ELb0EEENS1_21CollectiveEpilogueFwdINS6_IJSA_NS7_ILi512EEESA_EEES9_SC_SE_Li256ELb1ELb1ELb1ELb0EEENS1_36VarlenDynamicPersistentTileSchedulerILi64ELi64ELi256ELi128ELb1ELb1ELb1ELb0ELb1ELb1EEEEEEEEEvNT_6ParamsE,@function
        .size           _ZN7cutlass13device_kernelIN5flash11enable_sm90INS1_16FlashAttnFwdSm90INS1_25CollectiveMainloopFwdSm90ILi2EN4cute5tupleIJNS5_1CILi1EEES8_S8_EEENS6_IJNS7_ILi64EEESA_SA_EEELi512ENS_6half_tEfNS_4arch4Sm90ELb0ELb0ELb1ELb1ELb0ELb0ELb0ELb0ELb0ELb1ELb1ELb0EEENS1_21CollectiveEpilogueFwdINS6_IJSA_NS7_ILi512EEESA_EEES9_SC_SE_Li256ELb1ELb1ELb1ELb0EEENS1_36VarlenDynamicPersistentTileSchedulerILi64ELi64ELi256ELi128ELb1ELb1ELb1ELb0ELb1ELb1EEEEEEEEEvNT_6ParamsE,(.L_x_20 - _ZN7cutlass13device_kernelIN5flash11enable_sm90INS1_16FlashAttnFwdSm90INS1_25CollectiveMainloopFwdSm90ILi2EN4cute5tupleIJNS5_1CILi1EEES8_S8_EEENS6_IJNS7_ILi64EEESA_SA_EEELi512ENS_6half_tEfNS_4arch4Sm90ELb0ELb0ELb1ELb1ELb0ELb0ELb0ELb0ELb0ELb1ELb1ELb0EEENS1_21CollectiveEpilogueFwdINS6_IJSA_NS7_ILi512EEESA_EEES9_SC_SE_Li256ELb1ELb1ELb1ELb0EEENS1_36VarlenDynamicPersistentTileSchedulerILi64ELi64ELi256ELi128ELb1ELb1ELb1ELb0ELb1ELb1EEEEEEEEEvNT_6ParamsE)
        .other          _ZN7cutlass13device_kernelIN5flash11enable_sm90INS1_16FlashAttnFwdSm90INS1_25CollectiveMainloopFwdSm90ILi2EN4cute5tupleIJNS5_1CILi1EEES8_S8_EEENS6_IJNS7_ILi64EEESA_SA_EEELi512ENS_6half_tEfNS_4arch4Sm90ELb0ELb0ELb1ELb1ELb0ELb0ELb0ELb0ELb0ELb1ELb1ELb0EEENS1_21CollectiveEpilogueFwdINS6_IJSA_NS7_ILi512EEESA_EEES9_SC_SE_Li256ELb1ELb1ELb1ELb0EEENS1_36VarlenDynamicPersistentTileSchedulerILi64ELi64ELi256ELi128ELb1ELb1ELb1ELb0ELb1ELb1EEEEEEEEEvNT_6ParamsE,@"STO_CUDA_ENTRY STV_DEFAULT"
_ZN7cutlass13device_kernelIN5flash11enable_sm90INS1_16FlashAttnFwdSm90INS1_25CollectiveMainloopFwdSm90ILi2EN4cute5tupleIJNS5_1CILi1EEES8_S8_EEENS6_IJNS7_ILi64EEESA_SA_EEELi512ENS_6half_tEfNS_4arch4Sm90ELb0ELb0ELb1ELb1ELb0ELb0ELb0ELb0ELb0ELb1ELb1ELb0EEENS1_21CollectiveEpilogueFwdINS6_IJSA_NS7_ILi512EEESA_EEES9_SC_SE_Li256ELb1ELb1ELb1ELb0EEENS1_36VarlenDynamicPersistentTileSchedulerILi64ELi64ELi256ELi128ELb1ELb1ELb1ELb0ELb1ELb1EEEEEEEEEvNT_6ParamsE:
[----:B------:R-:W-:Y:S01]  /*0000*/  LDC R1, c[0x0][0x37c] ;  /* 0x0000df00ff017b82 */ /* 0x000fe20000000800 */
[----:B------:R-:W-:Y:S05]  /*0010*/  EXIT ;  /* 0x000000000000794d */ /* 0x000fea0003800000 */
.L_x_2:
        /* <DEDUP_REMOVED lines=14> */
.L_x_20:


//--------------------- .text._ZN7cutlass13device_kernelIN5flash11enable_sm90INS1_16FlashAttnFwdSm90INS1_25CollectiveMainloopFwdSm90ILi2EN4cute5tupleIJNS5_1CILi1EEES8_S8_EEENS6_IJNS7_ILi64EEESA_SA_EEELi512ENS_6half_tEfNS_4arch4Sm90ELb0ELb0ELb1ELb1ELb0ELb1ELb0ELb0ELb0ELb1ELb1ELb0EEENS1_21CollectiveEpilogueFwdINS6_IJSA_NS7_ILi512EEESA_EEES9_SC_SE_Li256ELb1ELb1ELb1ELb0EEENS1_36VarlenDynamicPersistentTileSchedulerILi64ELi64ELi256ELi128ELb1ELb1ELb1ELb0ELb1ELb1EEEEEEEEEvNT_6ParamsE --------------------------
	.section	.text._ZN7cutlass13device_kernelIN5flash11enable_sm90INS1_16FlashAttnFwdSm90INS1_25CollectiveMainloopFwdSm90ILi2EN4cute5tupleIJNS5_1CILi1EEES8_S8_EEENS6_IJNS7_ILi64EEESA_SA_EEELi512ENS_6half_tEfNS_4arch4Sm90ELb0ELb0ELb1ELb1ELb0ELb1ELb0ELb0ELb0ELb1ELb1ELb0EEENS1_21CollectiveEpilogueFwdINS6_IJSA_NS7_ILi512EEESA_EEES9_SC_SE_Li256ELb1ELb1ELb1ELb0EEENS1_36VarlenDynamicPersistentTileSchedulerILi64ELi64ELi256ELi128ELb1ELb1ELb1ELb0ELb1ELb1EEEEEEEEEvNT_6ParamsE,"ax",@progbits
	.align	128
.text._ZN7cutlass13device_kernelIN5flash11enable_sm90INS1_16FlashAttnFwdSm90INS1_25CollectiveMainloopFwdSm90ILi2EN4cute5tupleIJNS5_1CILi1EEES8_S8_EEENS6_IJNS7_ILi64EEESA_SA_EEELi512ENS_6half_tEfNS_4arch4Sm90ELb0ELb0ELb1ELb1ELb0ELb1ELb0ELb0ELb0ELb1ELb1ELb0EEENS1_21CollectiveEpilogueFwdINS6_IJSA_NS7_ILi512EEESA_EEES9_SC_SE_Li256ELb1ELb1ELb1ELb0EEENS1_36VarlenDynamicPersistentTileSchedulerILi64ELi64ELi256ELi128ELb1ELb1ELb1ELb0ELb1ELb1EEEEEEEEEvNT_6ParamsE:
        .type           _ZN7cutlass13device_kernelIN5flash11enable_sm90INS1_16FlashAttnFwdSm90INS1_25CollectiveMainloopFwdSm90ILi2EN4cute5tupleIJNS5_1CILi1EEES8_S8_EEENS6_IJNS7_ILi64EEESA_SA_EEELi512ENS_6half_tEfNS_4arch4Sm90ELb0ELb0ELb1ELb1ELb0ELb1ELb0ELb0ELb0ELb1ELb1ELb0EEENS1_21CollectiveEpilogueFwdINS6_IJSA_NS7_ILi512EEESA_EEES9_SC_SE_Li256ELb1ELb1ELb1ELb0EEENS1_36VarlenDynamicPersistentTileSchedulerILi64ELi64ELi256ELi128ELb1ELb1ELb1ELb0ELb1ELb1EEEEEEEEEvNT_6ParamsE,@function
        .size           _ZN7cutlass13device_kernelIN5flash11enable_sm90INS1_16FlashAttnFwdSm90INS1_25CollectiveMainloopFwdSm90ILi2EN4cute5tupleIJNS5_1CILi1EEES8_S8_EEENS6_IJNS7_ILi64EEESA_SA_EEELi512ENS_6half_tEfNS_4arch4Sm90ELb0ELb0ELb1ELb1ELb0ELb1ELb0ELb0ELb0ELb1ELb1ELb0EEENS1_21CollectiveEpilogueFwdINS6_IJSA_NS7_ILi512EEESA_EEES9_SC_SE_Li256ELb1ELb1ELb1ELb0EEENS1_36VarlenDynamicPersistentTileSchedulerILi64ELi64ELi256ELi128ELb1ELb1ELb1ELb0ELb1ELb1EEEEEEEEEvNT_6ParamsE,(.L_x_21 - _ZN7cutlass13device_kernelIN5flash11enable_sm90INS1_16FlashAttnFwdSm90INS1_25CollectiveMainloopFwdSm90ILi2EN4cute5tupleIJNS5_1CILi1EEES8_S8_EEENS6_IJNS7_ILi64EEESA_SA_EEELi512ENS_6half_tEfNS_4arch4Sm90ELb0ELb0ELb1ELb1ELb0ELb1ELb0ELb0ELb0ELb1ELb1ELb0EEENS1_21CollectiveEpilogueFwdINS6_IJSA_NS7_ILi512EEESA_EEES9_SC_SE_Li256ELb1ELb1ELb1ELb0EEENS1_36VarlenDynamicPersistentTileSchedulerILi64ELi64ELi256ELi128ELb1ELb1ELb1ELb0ELb1ELb1EEEEEEEEEvNT_6ParamsE)
        .other          _ZN7cutlass13device_kernelIN5flash11enable_sm90INS1_16FlashAttnFwdSm90INS1_25CollectiveMainloopFwdSm90ILi2EN4cute5tupleIJNS5_1CILi1EEES8_S8_EEENS6_IJNS7_ILi64EEESA_SA_EEELi512ENS_6half_tEfNS_4arch4Sm90ELb0ELb0ELb1ELb1ELb0ELb1ELb0ELb0ELb0ELb1ELb1ELb0EEENS1_21CollectiveEpilogueFwdINS6_IJSA_NS7_ILi512EEESA_EEES9_SC_SE_Li256ELb1ELb1ELb1ELb0EEENS1_36VarlenDynamicPersistentTileSchedulerILi64ELi64ELi256ELi128ELb1ELb1ELb1ELb0ELb1ELb1EEEEEEEEEvNT_6ParamsE,@"STO_CUDA_ENTRY STV_DEFAULT"
_ZN7cutlass13device_kernelIN5flash11enable_sm90INS1_16FlashAttnFwdSm90INS1_25CollectiveMainloopFwdSm90ILi2EN4cute5tupleIJNS5_1CILi1EEES8_S8_EEENS6_IJNS7_ILi64EEESA_SA_EEELi512ENS_6half_tEfNS_4arch4Sm90ELb0ELb0ELb1ELb1ELb0ELb1ELb0ELb0ELb0ELb1ELb1ELb0EEENS1_21CollectiveEpilogueFwdINS6_IJSA_NS7_ILi512EEESA_EEES9_SC_SE_Li256ELb1ELb1ELb1ELb0EEENS1_36VarlenDynamicPersistentTileSchedulerILi64ELi64ELi256ELi128ELb1ELb1ELb1ELb0ELb1ELb1EEEEEEEEEvNT_6ParamsE:
[----:B------:R-:W-:Y:S01]  /*0000*/  LDC R1, c[0x0][0x37c] ;  /* 0x0000df00ff017b82 */ /* 0x000fe20000000800 */
[----:B------:R-:W-:Y:S05]  /*0010*/  EXIT ;  /* 0x000000000000794d */ /* 0x000fea0003800000 */
.L_x_3:
        /* <DEDUP_REMOVED lines=14> */
.L_x_21:


//--------------------- .text._ZN7cutlass13device_kernelIN5flash11enable_sm90INS1_16FlashAttnFwdSm90INS1_25CollectiveMainloopFwdSm90ILi2EN4cute5tupleIJNS5_1CILi1EEES8_S8_EEENS6_IJNS7_ILi64EEESA_SA_EEELi512ENS_6half_tEfNS_4arch4Sm90ELb0ELb0ELb1ELb1ELb0ELb0ELb1ELb0ELb0ELb1ELb1ELb0EEENS1_21CollectiveEpilogueFwdINS6_IJSA_NS7_ILi512EEESA_EEES9_SC_SE_Li256ELb1ELb1ELb1ELb0EEENS1_36VarlenDynamicPersistentTileSchedulerILi64ELi64ELi256ELi128ELb1ELb1ELb1ELb0ELb1ELb1EEEEEEEEEvNT_6ParamsE --------------------------
	.section	.text._ZN7cutlass13device_kernelIN5flash11enable_sm90INS1_16FlashAttnFwdSm90INS1_25CollectiveMainloopFwdSm90ILi2EN4cute5tupleIJNS5_1CILi1EEES8_S8_EEENS6_IJNS7_ILi64EEESA_SA_EEELi512ENS_6half_tEfNS_4arch4Sm90ELb0ELb0ELb1ELb1ELb0ELb0ELb1ELb0ELb0ELb1ELb1ELb0EEENS1_21CollectiveEpilogueFwdINS6_IJSA_NS7_ILi512EEESA_EEES9_SC_SE_Li256ELb1ELb1ELb1ELb0EEENS1_36VarlenDynamicPersistentTileSchedulerILi64ELi64ELi256ELi128ELb1ELb1ELb1ELb0ELb1ELb1EEEEEEEEEvNT_6ParamsE,"ax",@progbits
	.align	128
.text._ZN7cutlass13device_kernelIN5flash11enable_sm90INS1_16FlashAttnFwdSm90INS1_25CollectiveMainloopFwdSm90ILi2EN4cute5tupleIJNS5_1CILi1EEES8_S8_EEENS6_IJNS7_ILi64EEESA_SA_EEELi512ENS_6half_tEfNS_4arch4Sm90ELb0ELb0ELb1ELb1ELb0ELb0ELb1ELb0ELb0ELb1ELb1ELb0EEENS1_21CollectiveEpilogueFwdINS6_IJSA_NS7_ILi512EEESA_EEES9_SC_SE_Li256ELb1ELb1ELb1ELb0EEENS1_36VarlenDynamicPersistentTileSchedulerILi64ELi64ELi256ELi128ELb1ELb1ELb1ELb0ELb1ELb1EEEEEEEEEvNT_6ParamsE:
        .type           _ZN7cutlass13device_kernelIN5flash11enable_sm90INS1_16FlashAttnFwdSm90INS1_25CollectiveMainloopFwdSm90ILi2EN4cute5tupleIJNS5_1CILi1EEES8_S8_EEENS6_IJNS7_ILi64EEESA_SA_EEELi512ENS_6half_tEfNS_4arch4Sm90ELb0ELb0ELb1ELb1ELb0ELb0ELb1ELb0ELb0ELb1ELb1ELb0EEENS1_21CollectiveEpilogueFwdINS6_IJSA_NS7_ILi512EEESA_EEES9_SC_SE_Li256ELb1ELb1ELb1ELb0EEENS1_36VarlenDynamicPersistentTileSchedulerILi64ELi64ELi256ELi128ELb1ELb1ELb1ELb0ELb1ELb1EEEEEEEEEvNT_6ParamsE,@function
        .size           _ZN7cutlass13device_kernelIN5flash11enable_sm90INS1_16FlashAttnFwdSm90INS1_25CollectiveMainloopFwdSm90ILi2EN4cute5tupleIJNS5_1CILi1EEES8_S8_EEENS6_IJNS7_ILi64EEESA_SA_EEELi512ENS_6half_tEfNS_4arch4Sm90ELb0ELb0ELb1ELb1ELb0ELb0ELb1ELb0ELb0ELb1ELb1ELb0EEENS1_21CollectiveEpilogueFwdINS6_IJSA_NS7_ILi512EEESA_EEES9_SC_SE_Li256ELb1ELb1ELb1ELb0EEENS1_36VarlenDynamicPersistentTileSchedulerILi64ELi64ELi256ELi128ELb1ELb1ELb1ELb0ELb1ELb1EEEEEEEEEvNT_6ParamsE,(.L_x_22 - _ZN7cutlass13device_kernelIN5flash11enable_sm90INS1_16FlashAttnFwdSm90INS1_25CollectiveMainloopFwdSm90ILi2EN4cute5tupleIJNS5_1CILi1EEES8_S8_EEENS6_IJNS7_ILi64EEESA_SA_EEELi512ENS_6half_tEfNS_4arch4Sm90ELb0ELb0ELb1ELb1ELb0ELb0ELb1ELb0ELb0ELb1ELb1ELb0EEENS1_21CollectiveEpilogueFwdINS6_IJSA_NS7_ILi512EEESA_EEES9_SC_SE_Li256ELb1ELb1ELb1ELb0EEENS1_36VarlenDynamicPersistentTileSchedulerILi64ELi64ELi256ELi128ELb1ELb1ELb1ELb0ELb1ELb1EEEEEEEEEvNT_6ParamsE)
        .other          _ZN7cutlass13device_kernelIN5flash11enable_sm90INS1_16FlashAttnFwdSm90INS1_25CollectiveMainloopFwdSm90ILi2EN4cute5tupleIJNS5_1CILi1EEES8_S8_EEENS6_IJNS7_ILi64EEESA_SA_EEELi512ENS_6half_tEfNS_4arch4Sm90ELb0ELb0ELb1ELb1ELb0ELb0ELb1ELb0ELb0ELb1ELb1ELb0EEENS1_21CollectiveEpilogueFwdINS6_IJSA_NS7_ILi512EEESA_EEES9_SC_SE_Li256ELb1ELb1ELb1ELb0EEENS1_36VarlenDynamicPersistentTileSchedulerILi64ELi64ELi256ELi128ELb1ELb1ELb1ELb0ELb1ELb1EEEEEEEEEvNT_6ParamsE,@"STO_CUDA_ENTRY STV_DEFAULT"
_ZN7cutlass13device_kernelIN5flash11enable_sm90INS1_16FlashAttnFwdSm90INS1_25CollectiveMainloopFwdSm90ILi2EN4cute5tupleIJNS5_1CILi1EEES8_S8_EEENS6_IJNS7_ILi64EEESA_SA_EEELi512ENS_6half_tEfNS_4arch4Sm90ELb0ELb0ELb1ELb1ELb0ELb0ELb1ELb0ELb0ELb1ELb1ELb0EEENS1_21CollectiveEpilogueFwdINS6_IJSA_NS7_ILi512EEESA_EEES9_SC_SE_Li256ELb1ELb1ELb1ELb0EEENS1_36VarlenDynamicPersistentTileSchedulerILi64ELi64ELi256ELi128ELb1ELb1ELb1ELb0ELb1ELb1EEEEEEEEEvNT_6ParamsE:
[----:B------:R-:W-:Y:S01]  /*0000*/  LDC R1, c[0x0][0x37c] ;  /* 0x0000df00ff017b82 */ /* 0x000fe20000000800 */
[----:B------:R-:W-:Y:S05]  /*0010*/  EXIT ;  /* 0x000000000000794d */ /* 0x000fea0003800000 */
.L_x_4:
        /* <DEDUP_REMOVED lines=14> */
.L_x_22:


//--------------------- .text._ZN7cutlass13device_kernelIN5flash11enable_sm90INS1_16FlashAttnFwdSm90INS1_25CollectiveMainloopFwdSm90ILi2EN4cute5tupleIJNS5_1CILi1EEES8_S8_EEENS6_IJNS7_ILi64EEESA_SA_EEELi512ENS_6half_tEfNS_4arch4Sm90ELb0ELb0ELb1ELb1ELb0ELb1ELb1ELb0ELb0ELb1ELb1ELb0EEENS1_21CollectiveEpilogueFwdINS6_IJSA_NS7_ILi512EEESA_EEES9_SC_SE_Li256ELb1ELb1ELb1ELb0EEENS1_36VarlenDynamicPersistentTileSchedulerILi64ELi64ELi256ELi128ELb1ELb1ELb1ELb0ELb1ELb1EEEEEEEEEvNT_6ParamsE --------------------------
	.section	.text._ZN7cutlass13device_kernelIN5flash11enable_sm90INS1_16FlashAttnFwdSm90INS1_25CollectiveMainloopFwdSm90ILi2EN4cute5tupleIJNS5_1CILi1EEES8_S8_EEENS6_IJNS7_ILi64EEESA_SA_EEELi512ENS_6half_tEfNS_4arch4Sm90ELb0ELb0ELb1ELb1ELb0ELb1ELb1ELb0ELb0ELb1ELb1ELb0EEENS1_21CollectiveEpilogueFwdINS6_IJSA_NS7_ILi512EEESA_EEES9_SC_SE_Li256ELb1ELb1ELb1ELb0EEENS1_36VarlenDynamicPersistentTileSchedulerILi64ELi64ELi256ELi128ELb1ELb1ELb1ELb0ELb1ELb1EEEEEEEEEvNT_6ParamsE,"ax",@progbits
	.align	128
.text._ZN7cutlass13device_kernelIN5flash11enable_sm90INS1_16FlashAttnFwdSm90INS1_25CollectiveMainloopFwdSm90ILi2EN4cute5tupleIJNS5_1CILi1EEES8_S8_EEENS6_IJNS7_ILi64EEESA_SA_EEELi512ENS_6half_tEfNS_4arch4Sm90ELb0ELb0ELb1ELb1ELb0ELb1ELb1ELb0ELb0ELb1ELb1ELb0EEENS1_21CollectiveEpilogueFwdINS6_IJSA_NS7_ILi512EEESA_EEES9_SC_SE_Li256ELb1ELb1ELb1ELb0EEENS1_36VarlenDynamicPersistentTileSchedulerILi64ELi64ELi256ELi128ELb1ELb1ELb1ELb0ELb1ELb1EEEEEEEEEvNT_6ParamsE:
        .type           _ZN7cutlass13device_kernelIN5flash11enable_sm90INS1_16FlashAttnFwdSm90INS1_25CollectiveMainloopFwdSm90ILi2EN4cute5tupleIJNS5_1CILi1EEES8_S8_EEENS6_IJNS7_ILi64EEESA_SA_EEELi512ENS_6half_tEfNS_4arch4Sm90ELb0ELb0ELb1ELb1ELb0ELb1ELb1ELb0ELb0ELb1ELb1ELb0EEENS1_21CollectiveEpilogueFwdINS6_IJSA_NS7_ILi512EEESA_EEES9_SC_SE_Li256ELb1ELb1ELb1ELb0EEENS1_36VarlenDynamicPersistentTileSchedulerILi64ELi64ELi256ELi128ELb1ELb1ELb1ELb0ELb1ELb1EEEEEEEEEvNT_6ParamsE,@function
        .size           _ZN7cutlass13device_kernelIN5flash11enable_sm90INS1_16FlashAttnFwdSm90INS1_25CollectiveMainloopFwdSm90ILi2EN4cute5tupleIJNS5_1CILi1EEES8_S8_EEENS6_IJNS7_ILi64EEESA_SA_EEELi512ENS_6half_tEfNS_4arch4Sm90ELb0ELb0ELb1ELb1ELb0ELb1ELb1ELb0ELb0ELb1ELb1ELb0EEENS1_21CollectiveEpilogueFwdINS6_IJSA_NS7_ILi512EEESA_EEES9_SC_SE_Li256ELb1ELb1ELb1ELb0EEENS1_36VarlenDynamicPersistentTileSchedulerILi64ELi64ELi256ELi128ELb1ELb1ELb1ELb0ELb1ELb1EEEEEEEEEvNT_6ParamsE,(.L_x_23 - _ZN7cutlass13device_kernelIN5flash11enable_sm90INS1_16FlashAttnFwdSm90INS1_25CollectiveMainloopFwdSm90ILi2EN4cute5tupleIJNS5_1CILi1EEES8_S8_EEENS6_IJNS7_ILi64EEESA_SA_EEELi512ENS_6half_tEfNS_4arch4Sm90ELb0ELb0ELb1ELb1ELb0ELb1ELb1ELb0ELb0ELb1ELb1ELb0EEENS1_21CollectiveEpilogueFwdINS6_IJSA_NS7_ILi512EEESA_EEES9_SC_SE_Li256ELb1ELb1ELb1ELb0EEENS1_36VarlenDynamicPersistentTileSchedulerILi64ELi64ELi256ELi128ELb1ELb1ELb1ELb0ELb1ELb1EEEEEEEEEvNT_6ParamsE)
        .other          _ZN7cutlass13device_kernelIN5flash11enable_sm90INS1_16FlashAttnFwdSm90INS1_25CollectiveMainloopFwdSm90ILi2EN4cute5tupleIJNS5_1CILi1EEES8_S8_EEENS6_IJNS7_ILi64EEESA_SA_EEELi512ENS_6half_tEfNS_4arch4Sm90ELb0ELb0ELb1ELb1ELb0ELb1ELb1ELb0ELb0ELb1ELb1ELb0EEENS1_21CollectiveEpilogueFwdINS6_IJSA_NS7_ILi512EEESA_EEES9_SC_SE_Li256ELb1ELb1ELb1ELb0EEENS1_36VarlenDynamicPersistentTileSchedulerILi64ELi64ELi256ELi128ELb1ELb1ELb1ELb0ELb1ELb1EEEEEEEEEvNT_6ParamsE,@"STO_CUDA_ENTRY STV_DEFAULT"
_ZN7cutlass13device_kernelIN5flash11enable_sm90INS1_16FlashAttnFwdSm90INS1_25CollectiveMainloopFwdSm90ILi2EN4cute5tupleIJNS5_1CILi1EEES8_S8_EEENS6_IJNS7_ILi64EEESA_SA_EEELi512ENS_6half_tEfNS_4arch4Sm90ELb0ELb0ELb1ELb1ELb0ELb1ELb1ELb0ELb0ELb1ELb1ELb0EEENS1_21CollectiveEpilogueFwdINS6_IJSA_NS7_ILi512EEESA_EEES9_SC_SE_Li256ELb1ELb1ELb1ELb0EEENS1_36VarlenDynamicPersistentTileSchedulerILi64ELi64ELi256ELi128ELb1ELb1ELb1ELb0ELb1ELb1EEEEEEEEEvNT_6ParamsE:
[----:B------:R-:W-:Y:S01]  /*0000*/  LDC R1, c[0x0][0x37c] ;  /* 0x0000df00ff017b82 */ /* 0x000fe20000000800 */
[----:B------:R-:W-:Y:S05]  /*0010*/  EXIT ;  /* 0x000000000000794d */ /* 0x000fea0003800000 */
.L_x_5:
        /* <DEDUP_REMOVED lines=14> */
.L_x_23:


//--------------------- .text._ZN7cutlass13device_kernelIN5flash11enable_sm90INS1_16FlashAttnFwdSm90INS1_25CollectiveMainloopFwdSm90ILi2EN4cute5tupleIJNS5_1CILi1EEES8_S8_EEENS6_IJNS7_ILi64EEESA_SA_EEELi512ENS_6half_tEfNS_4arch4Sm90ELb0ELb1ELb1ELb0ELb0ELb0ELb0ELb0ELb0ELb1ELb1ELb0EEENS1_21CollectiveEpilogueFwdINS6_IJSA_NS7_ILi512EEESA_EEES9_SC_SE_Li256ELb0ELb1ELb1ELb0EEENS1_19SingleTileSchedulerILb0ELb1ELb1ELi64EEEEEEEEEvNT_6ParamsE --------------------------
	.section	.text._ZN7cutlass13device_kernelIN5flash11enable_sm90INS1_16FlashAttnFwdSm90INS1_25CollectiveMainloopFwdSm90ILi2EN4cute5tupleIJNS5_1CILi1EEES8_S8_EEENS6_IJNS7_ILi64EEESA_SA_EEELi512ENS_6half_tEfNS_4arch4Sm90ELb0ELb1ELb1ELb0ELb0ELb0ELb0ELb0ELb0ELb1ELb1ELb0EEENS1_21CollectiveEpilogueFwdINS6_IJSA_NS7_ILi512EEESA_EEES9_SC_SE_Li256ELb0ELb1ELb1ELb0EEENS1_19SingleTileSchedulerILb0ELb1ELb1ELi64EEEEEEEEEvNT_6ParamsE,"ax",@progbits
	.align	128
.text._ZN7cutlass13device_kernelIN5flash11enable_sm90INS1_16FlashAttnFwdSm90INS1_25CollectiveMainloopFwdSm90ILi2EN4cute5tupleIJNS5_1CILi1EEES8_S8_EEENS6_IJNS7_ILi64EEESA_SA_EEELi512ENS_6half_tEfNS_4arch4Sm90ELb0ELb1ELb1ELb0ELb0ELb0ELb0ELb0ELb0ELb1ELb1ELb0EEENS1_21CollectiveEpilogueFwdINS6_IJSA_NS7_ILi512EEESA_EEES9_SC_SE_Li256ELb0ELb1ELb1ELb0EEENS1_19SingleTileSchedulerILb0ELb1ELb1ELi64EEEEEEEEEvNT_6ParamsE:
        .type           _ZN7cutlass13device_kernelIN5flash11enable_sm90INS1_16FlashAttnFwdSm90INS1_25CollectiveMainloopFwdSm90ILi2EN4cute5tupleIJNS5_1CILi1EEES8_S8_EEENS6_IJNS7_ILi64EEESA_SA_EEELi512ENS_6half_tEfNS_4arch4Sm90ELb0ELb1ELb1ELb0ELb0ELb0ELb0ELb0ELb0ELb1ELb1ELb0EEENS1_21CollectiveEpilogueFwdINS6_IJSA_NS7_ILi512EEESA_EEES9_SC_SE_Li256ELb0ELb1ELb1ELb0EEENS1_19SingleTileSchedulerILb0ELb1ELb1ELi64EEEEEEEEEvNT_6ParamsE,@function
        .size           _ZN7cutlass13device_kernelIN5flash11enable_sm90INS1_16FlashAttnFwdSm90INS1_25CollectiveMainloopFwdSm90ILi2EN4cute5tupleIJNS5_1CILi1EEES8_S8_EEENS6_IJNS7_ILi64EEESA_SA_EEELi512ENS_6half_tEfNS_4arch4Sm90ELb0ELb1ELb1ELb0ELb0ELb0ELb0ELb0ELb0ELb1ELb1ELb0EEENS1_21CollectiveEpilogueFwdINS6_IJSA_NS7_ILi512EEESA_EEES9_SC_SE_Li256ELb0ELb1ELb1ELb0EEENS1_19SingleTileSchedulerILb0ELb1ELb1ELi64EEEEEEEEEvNT_6ParamsE,(.L_x_24 - _ZN7cutlass13device_kernelIN5flash11enable_sm90INS1_16FlashAttnFwdSm90INS1_25CollectiveMainloopFwdSm90ILi2EN4cute5tupleIJNS5_1CILi1EEES8_S8_EEENS6_IJNS7_ILi64EEESA_SA_EEELi512ENS_6half_tEfNS_4arch4Sm90ELb0ELb1ELb1ELb0ELb0ELb0ELb0ELb0ELb0ELb1ELb1ELb0EEENS1_21CollectiveEpilogueFwdINS6_IJSA_NS7_ILi512EEESA_EEES9_SC_SE_Li256ELb0ELb1ELb1ELb0EEENS1_19SingleTileSchedulerILb0ELb1ELb1ELi64EEEEEEEEEvNT_6ParamsE)
        .other          _ZN7cutlass13device_kernelIN5flash11enable_sm90INS1_16FlashAttnFwdSm90INS1_25CollectiveMainloopFwdSm90ILi2EN4cute5tupleIJNS5_1CILi1EEES8_S8_EEENS6_IJNS7_ILi64EEESA_SA_EEELi512ENS_6half_tEfNS_4arch4Sm90ELb0ELb1ELb1ELb0ELb0ELb0ELb0ELb0ELb0ELb1ELb1ELb0EEENS1_21CollectiveEpilogueFwdINS6_IJSA_NS7_ILi512EEESA_EEES9_SC_SE_Li256ELb0ELb1ELb1ELb0EEENS1_19SingleTileSchedulerILb0ELb1ELb1ELi64EEEEEEEEEvNT_6ParamsE,@"STO_CUDA_ENTRY STV_DEFAULT"
_ZN7cutlass13device_kernelIN5flash11enable_sm90INS1_16FlashAttnFwdSm90INS1_25CollectiveMainloopFwdSm90ILi2EN4cute5tupleIJNS5_1CILi1EEES8_S8_EEENS6_IJNS7_ILi64EEESA_SA_EEELi512ENS_6half_tEfNS_4arch4Sm90ELb0ELb1ELb1ELb0ELb0ELb0ELb0ELb0ELb0ELb1ELb1ELb0EEENS1_21CollectiveEpilogueFwdINS6_IJSA_NS7_ILi512EEESA_EEES9_SC_SE_Li256ELb0ELb1ELb1ELb0EEENS1_19SingleTileSchedulerILb0ELb1ELb1ELi64EEEEEEEEEvNT_6ParamsE:
[----:B------:R-:W-:Y:S01]  /*0000*/  LDC R1, c[0x0][0x37c] ;  /* 0x0000df00ff017b82 */ /* 0x000fe20000000800 */
[----:B------:R-:W-:Y:S05]  /*0010*/  EXIT ;  /* 0x000000000000794d */ /* 0x000fea0003800000 */
.L_x_6:
        /* <DEDUP_REMOVED lines=14> */
.L_x_24:


//--------------------- .text._ZN7cutlass13device_kernelIN5flash11enable_sm90INS1_16FlashAttnFwdSm90INS1_25CollectiveMainloopFwdSm90ILi2EN4cute5tupleIJNS5_1CILi1EEES8_S8_EEENS6_IJNS7_ILi64EEESA_SA_EEELi512ENS_6half_tEfNS_4arch4Sm90ELb0ELb1ELb1ELb0ELb0ELb0ELb1ELb0ELb0ELb1ELb1ELb0EEENS1_21CollectiveEpilogueFwdINS6_IJSA_NS7_ILi512EEESA_EEES9_SC_SE_Li256ELb0ELb1ELb1ELb0EEENS1_19SingleTileSchedulerILb0ELb1ELb1ELi64EEEEEEEEEvNT_6ParamsE --------------------------
	.section	.text._ZN7cutlass13device_kernelIN5flash11enable_sm90INS1_16FlashAttnFwdSm90INS1_25CollectiveMainloopFwdSm90ILi2EN4cute5tupleIJNS5_1CILi1EEES8_S8_EEENS6_IJNS7_ILi64EEESA_SA_EEELi512ENS_6half_tEfNS_4arch4Sm90ELb0ELb1ELb1ELb0ELb0ELb0ELb1ELb0ELb0ELb1ELb1ELb0EEENS1_21CollectiveEpilogueFwdINS6_IJSA_NS7_ILi512EEESA_EEES9_SC_SE_Li256ELb0ELb1ELb1ELb0EEENS1_19SingleTileSchedulerILb0ELb1ELb1ELi64EEEEEEEEEvNT_6ParamsE,"ax",@progbits
	.align	128
.text._ZN7cutlass13device_kernelIN5flash11enable_sm90INS1_16FlashAttnFwdSm90INS1_25CollectiveMainloopFwdSm90ILi2EN4cute5tupleIJNS5_1CILi1EEES8_S8_EEENS6_IJNS7_ILi64EEESA_SA_EEELi512ENS_6half_tEfNS_4arch4Sm90ELb0ELb1ELb1ELb0ELb0ELb0ELb1ELb0ELb0ELb1ELb1ELb0EEENS1_21CollectiveEpilogueFwdINS6_IJSA_NS7_ILi512EEESA_EEES9_SC_SE_Li256ELb0ELb1ELb1ELb0EEENS1_19SingleTileSchedulerILb0ELb1ELb1ELi64EEEEEEEEEvNT_6ParamsE:
        .type           _ZN7cutlass13device_kernelIN5flash11enable_sm90INS1_16FlashAttnFwdSm90INS1_25CollectiveMainloopFwdSm90ILi2EN4cute5tupleIJNS5_1CILi1EEES8_S8_EEENS6_IJNS7_ILi64EEESA_SA_EEELi512ENS_6half_tEfNS_4arch4Sm90ELb0ELb1ELb1ELb0ELb0ELb0ELb1ELb0ELb0ELb1ELb1ELb0EEENS1_21CollectiveEpilogueFwdINS6_IJSA_NS7_ILi512EEESA_EEES9_SC_SE_Li256ELb0ELb1ELb1ELb0EEENS1_19SingleTileSchedulerILb0ELb1ELb1ELi64EEEEEEEEEvNT_6ParamsE,@function
        .size           _ZN7cutlass13device_kernelIN5flash11enable_sm90INS1_16FlashAttnFwdSm90INS1_25CollectiveMainloopFwdSm90ILi2EN4cute5tupleIJNS5_1CILi1EEES8_S8_EEENS6_IJNS7_ILi64EEESA_SA_EEELi512ENS_6half_tEfNS_4arch4Sm90ELb0ELb1ELb1ELb0ELb0ELb0ELb1ELb0ELb0ELb1ELb1ELb0EEENS1_21CollectiveEpilogueFwdINS6_IJSA_NS7_ILi512EEESA_EEES9_SC_SE_Li256ELb0ELb1ELb1ELb0EEENS1_19SingleTileSchedulerILb0ELb1ELb1ELi64EEEEEEEEEvNT_6ParamsE,(.L_x_25 - _ZN7cutlass13device_kernelIN5flash11enable_sm90INS1_16FlashAttnFwdSm90INS1_25CollectiveMainloopFwdSm90ILi2EN4cute5tupleIJNS5_1CILi1EEES8_S8_EEENS6_IJNS7_ILi64EEESA_SA_EEELi512ENS_6half_tEfNS_4arch4Sm90ELb0ELb1ELb1ELb0ELb0ELb0ELb1ELb0ELb0ELb1ELb1ELb0EEENS1_21CollectiveEpilogueFwdINS6_IJSA_NS7_ILi512EEESA_EEES9_SC_SE_Li256ELb0ELb1ELb1ELb0EEENS1_19SingleTileSchedulerILb0ELb1ELb1ELi64EEEEEEEEEvNT_6ParamsE)
        .other          _ZN7cutlass13device_kernelIN5flash11enable_sm90INS1_16FlashAttnFwdSm90INS1_25CollectiveMainloopFwdSm90ILi2EN4cute5tupleIJNS5_1CILi1EEES8_S8_EEENS6_IJNS7_ILi64EEESA_SA_EEELi512ENS_6half_tEfNS_4arch4Sm90ELb0ELb1ELb1ELb0ELb0ELb0ELb1ELb0ELb0ELb1ELb1ELb0EEENS1_21CollectiveEpilogueFwdINS6_IJSA_NS7_ILi512EEESA_EEES9_SC_SE_Li256ELb0ELb1ELb1ELb0EEENS1_19SingleTileSchedulerILb0ELb1ELb1ELi64EEEEEEEEEvNT_6ParamsE,@"STO_CUDA_ENTRY STV_DEFAULT"
_ZN7cutlass13device_kernelIN5flash11enable_sm90INS1_16FlashAttnFwdSm90INS1_25CollectiveMainloopFwdSm90ILi2EN4cute5tupleIJNS5_1CILi1EEES8_S8_EEENS6_IJNS7_ILi64EEESA_SA_EEELi512ENS_6half_tEfNS_4arch4Sm90ELb0ELb1ELb1ELb0ELb0ELb0ELb1ELb0ELb0ELb1ELb1ELb0EEENS1_21CollectiveEpilogueFwdINS6_IJSA_NS7_ILi512EEESA_EEES9_SC_SE_Li256ELb0ELb1ELb1ELb0EEENS1_19SingleTileSchedulerILb0ELb1ELb1ELi64EEEEEEEEEvNT_6ParamsE:
[----:B------:R-:W-:Y:S01]  /*0000*/  LDC R1, c[0x0][0x37c] ;  /* 0x0000df00ff017b82 */ /* 0x000fe20000000800 */
[----:B------:R-:W-:Y:S05]  /*0010*/  EXIT ;  /* 0x000000000000794d */ /* 0x000fea0003800000 */
.L_x_7:
        /* <DEDUP_REMOVED lines=14> */
.L_x_25:


//--------------------- .text._ZN7cutlass13device_kernelIN5flash11enable_sm90INS1_16FlashAttnFwdSm90INS1_25CollectiveMainloopFwdSm90ILi2EN4cute5tupleIJNS5_1CILi1EEES8_S8_EEENS6_IJNS7_ILi64EEESA_SA_EEELi512ENS_6half_tEfNS_4arch4Sm90ELb0ELb1ELb1ELb1ELb0ELb0ELb0ELb0ELb0ELb1ELb1ELb0EEENS1_21CollectiveEpilogueFwdINS6_IJSA_NS7_ILi512EEESA_EEES9_SC_SE_Li256ELb1ELb1ELb1ELb0EEENS1_36VarlenDynamicPersistentTileSchedulerILi64ELi64ELi256ELi128ELb1ELb1ELb1ELb1ELb0ELb1EEEEEEEEEvNT_6ParamsE --------------------------
	.section	.text._ZN7cutlass13device_kernelIN5flash11enable_sm90INS1_16FlashAttnFwdSm90INS1_25CollectiveMainloopFwdSm90ILi2EN4cute5tupleIJNS5_1CILi1EEES8_S8_EEENS6_IJNS7_ILi64EEESA_SA_EEELi512ENS_6half_tEfNS_4arch4Sm90ELb0ELb1ELb1ELb1ELb0ELb0ELb0ELb0ELb0ELb1ELb1ELb0EEENS1_21CollectiveEpilogueFwdINS6_IJSA_NS7_ILi512EEESA_EEES9_SC_SE_Li256ELb1ELb1ELb1ELb0EEENS1_36VarlenDynamicPersistentTileSchedulerILi64ELi64ELi256ELi128ELb1ELb1ELb1ELb1ELb0ELb1EEEEEEEEEvNT_6ParamsE,"ax",@progbits
	.align	128
.text._ZN7cutlass13device_kernelIN5flash11enable_sm90INS1_16FlashAttnFwdSm90INS1_25CollectiveMainloopFwdSm90ILi2EN4cute5tupleIJNS5_1CILi1EEES8_S8_EEENS6_IJNS7_ILi64EEESA_SA_EEELi512ENS_6half_tEfNS_4arch4Sm90ELb0ELb1ELb1ELb1ELb0ELb0ELb0ELb0ELb0ELb1ELb1ELb0EEENS1_21CollectiveEpilogueFwdINS6_IJSA_NS7_ILi512EEESA_EEES9_SC_SE_Li256ELb1ELb1ELb1ELb0EEENS1_36VarlenDynamicPersistentTileSchedulerILi64ELi64ELi256ELi128ELb1ELb1ELb1ELb1ELb0ELb1EEEEEEEEEvNT_6ParamsE:
        .type           _ZN7cutlass13device_kernelIN5flash11enable_sm90INS1_16FlashAttnFwdSm90INS1_25CollectiveMainloopFwdSm90ILi2EN4cute5tupleIJNS5_1CILi1EEES8_S8_EEENS6_IJNS7_ILi64EEESA_SA_EEELi512ENS_6half_tEfNS_4arch4Sm90ELb0ELb1ELb1ELb1ELb0ELb0ELb0ELb0ELb0ELb1ELb1ELb0EEENS1_21CollectiveEpilogueFwdINS6_IJSA_NS7_ILi512EEESA_EEES9_SC_SE_Li256ELb1ELb1ELb1ELb0EEENS1_36VarlenDynamicPersistentTileSchedulerILi64ELi64ELi256ELi128ELb1ELb1ELb1ELb1ELb0ELb1EEEEEEEEEvNT_6ParamsE,@function
        .size           _ZN7cutlass13device_kernelIN5flash11enable_sm90INS1_16FlashAttnFwdSm90INS1_25CollectiveMainloopFwdSm90ILi2EN4cute5tupleIJNS5_1CILi1EEES8_S8_EEENS6_IJNS7_ILi64EEESA_SA_EEELi512ENS_6half_tEfNS_4arch4Sm90ELb0ELb1ELb1ELb1ELb0ELb0ELb0ELb0ELb0ELb1ELb1ELb0EEENS1_21CollectiveEpilogueFwdINS6_IJSA_NS7_ILi512EEESA_EEES9_SC_SE_Li256ELb1ELb1ELb1ELb0EEENS1_36VarlenDynamicPersistentTileSchedulerILi64ELi64ELi256ELi128ELb1ELb1ELb1ELb1ELb0ELb1EEEEEEEEEvNT_6ParamsE,(.L_x_26 - _ZN7cutlass13device_kernelIN5flash11enable_sm90INS1_16FlashAttnFwdSm90INS1_25CollectiveMainloopFwdSm90ILi2EN4cute5tupleIJNS5_1CILi1EEES8_S8_EEENS6_IJNS7_ILi64EEESA_SA_EEELi512ENS_6half_tEfNS_4arch4Sm90ELb0ELb1ELb1ELb1ELb0ELb0ELb0ELb0ELb0ELb1ELb1ELb0EEENS1_21CollectiveEpilogueFwdINS6_IJSA_NS7_ILi512EEESA_EEES9_SC_SE_Li256ELb1ELb1ELb1ELb0EEENS1_36VarlenDynamicPersistentTileSchedulerILi64ELi64ELi256ELi128ELb1ELb1ELb1ELb1ELb0ELb1EEEEEEEEEvNT_6ParamsE)
        .other          _ZN7cutlass13device_kernelIN5flash11enable_sm90INS1_16FlashAttnFwdSm90INS1_25CollectiveMainloopFwdSm90ILi2EN4cute5tupleIJNS5_1CILi1EEES8_S8_EEENS6_IJNS7_ILi64EEESA_SA_EEELi512ENS_6half_tEfNS_4arch4Sm90ELb0ELb1ELb1ELb1ELb0ELb0ELb0ELb0ELb0ELb1ELb1ELb0EEENS1_21CollectiveEpilogueFwdINS6_IJSA_NS7_ILi512EEESA_EEES9_SC_SE_Li256ELb1ELb1ELb1ELb0EEENS1_36VarlenDynamicPersistentTileSchedulerILi64ELi64ELi256ELi128ELb1ELb1ELb1ELb1ELb0ELb1EEEEEEEEEvNT_6ParamsE,@"STO_CUDA_ENTRY STV_DEFAULT"
_ZN7cutlass13device_kernelIN5flash11enable_sm90INS1_16FlashAttnFwdSm90INS1_25CollectiveMainloopFwdSm90ILi2EN4cute5tupleIJNS5_1CILi1EEES8_S8_EEENS6_IJNS7_ILi64EEESA_SA_EEELi512ENS_6half_tEfNS_4arch4Sm90ELb0ELb1ELb1ELb1ELb0ELb0ELb0ELb0ELb0ELb1ELb1ELb0EEENS1_21CollectiveEpilogueFwdINS6_IJSA_NS7_ILi512EEESA_EEES9_SC_SE_Li256ELb1ELb1ELb1ELb0EEENS1_36VarlenDynamicPersistentTileSchedulerILi64ELi64ELi256ELi128ELb1ELb1ELb1ELb1ELb0ELb1EEEEEEEEEvNT_6ParamsE:
[----:B------:R-:W-:Y:S01]  /*0000*/  LDC R1, c[0x0][0x37c] ;  /* 0x0000df00ff017b82 */ /* 0x000fe20000000800 */
[----:B------:R-:W-:Y:S05]  /*0010*/  EXIT ;  /* 0x000000000000794d */ /* 0x000fea0003800000 */
.L_x_8:
        /* <DEDUP_REMOVED lines=14> */
.L_x_26:


//--------------------- .text._ZN7cutlass13device_kernelIN5flash11enable_sm90INS1_16FlashAttnFwdSm90INS1_25CollectiveMainloopFwdSm90ILi2EN4cute5tupleIJNS5_1CILi1EEES8_S8_EEENS6_IJNS7_ILi64EEESA_SA_EEELi512ENS_6half_tEfNS_4arch4Sm90ELb0ELb1ELb1ELb1ELb0ELb1ELb0ELb0ELb0ELb1ELb1ELb0EEENS1_21CollectiveEpilogueFwdINS6_IJSA_NS7_ILi512EEESA_EEES9_SC_SE_Li256ELb1ELb1ELb1ELb0EEENS1_36VarlenDynamicPersistentTileSchedulerILi64ELi64ELi256ELi128ELb1ELb1ELb1ELb1ELb0ELb1EEEEEEEEEvNT_6ParamsE --------------------------
	.section	.text._ZN7cutlass13device_kernelIN5flash11enable_sm90INS1_16FlashAttnFwdSm90INS1_25CollectiveMainloopFwdSm90ILi2EN4cute5tupleIJNS5_1CILi1EEES8_S8_EEENS6_IJNS7_ILi64EEESA_SA_EEELi512ENS_6half_tEfNS_4arch4Sm90ELb0ELb1ELb1ELb1ELb0ELb1ELb0ELb0ELb0ELb1ELb1ELb0EEENS1_21CollectiveEpilogueFwdINS6_IJSA_NS7_ILi512EEESA_EEES9_SC_SE_Li256ELb1ELb1ELb1ELb0EEENS1_36VarlenDynamicPersistentTileSchedulerILi64ELi64ELi256ELi128ELb1ELb1ELb1ELb1ELb0ELb1EEEEEEEEEvNT_6ParamsE,"ax",@progbits
	.align	128
.text._ZN7cutlass13device_kernelIN5flash11enable_sm90INS1_16FlashAttnFwdSm90INS1_25CollectiveMainloopFwdSm90ILi2EN4cute5tupleIJNS5_1CILi1EEES8_S8_EEENS6_IJNS7_ILi64EEESA_SA_EEELi512ENS_6half_tEfNS_4arch4Sm90ELb0ELb1ELb1ELb1ELb0ELb1ELb0ELb0ELb0ELb1ELb1ELb0EEENS1_21CollectiveEpilogueFwdINS6_IJSA_NS7_ILi512EEESA_EEES9_SC_SE_Li256ELb1ELb1ELb1ELb0EEENS1_36VarlenDynamicPersistentTileSchedulerILi64ELi64ELi256ELi128ELb1ELb1ELb1ELb1ELb0ELb1EEEEEEEEEvNT_6ParamsE:
        .type           _ZN7cutlass13device_kernelIN5flash11enable_sm90INS1_16FlashAttnFwdSm90INS1_25CollectiveMainloopFwdSm90ILi2EN4cute5tupleIJNS5_1CILi1EEES8_S8_EEENS6_IJNS7_ILi64EEESA_SA_EEELi512ENS_6half_tEfNS_4arch4Sm90ELb0ELb1ELb1ELb1ELb0ELb1ELb0ELb0ELb0ELb1ELb1ELb0EEENS1_21CollectiveEpilogueFwdINS6_IJSA_NS7_ILi512EEESA_EEES9_SC_SE_Li256ELb1ELb1ELb1ELb0EEENS1_36VarlenDynamicPersistentTileSchedulerILi64ELi64ELi256ELi128ELb1ELb1ELb1ELb1ELb0ELb1EEEEEEEEEvNT_6ParamsE,@function
        .size           _ZN7cutlass13device_kernelIN5flash11enable_sm90INS1_16FlashAttnFwdSm90INS1_25CollectiveMainloopFwdSm90ILi2EN4cute5tupleIJNS5_1CILi1EEES8_S8_EEENS6_IJNS7_ILi64EEESA_SA_EEELi512ENS_6half_tEfNS_4arch4Sm90ELb0ELb1ELb1ELb1ELb0ELb1ELb0ELb0ELb0ELb1ELb1ELb0EEENS1_21CollectiveEpilogueFwdINS6_IJSA_NS7_ILi512EEESA_EEES9_SC_SE_Li256ELb1ELb1ELb1ELb0EEENS1_36VarlenDynamicPersistentTileSchedulerILi64ELi64ELi256ELi128ELb1ELb1ELb1ELb1ELb0ELb1EEEEEEEEEvNT_6ParamsE,(.L_x_27 - _ZN7cutlass13device_kernelIN5flash11enable_sm90INS1_16FlashAttnFwdSm90INS1_25CollectiveMainloopFwdSm90ILi2EN4cute5tupleIJNS5_1CILi1EEES8_S8_EEENS6_IJNS7_ILi64EEESA_SA_EEELi512ENS_6half_tEfNS_4arch4Sm90ELb0ELb1ELb1ELb1ELb0ELb1ELb0ELb0ELb0ELb1ELb1ELb0EEENS1_21CollectiveEpilogueFwdINS6_IJSA_NS7_ILi512EEESA_EEES9_SC_SE_Li256ELb1ELb1ELb1ELb0EEENS1_36VarlenDynamicPersistentTileSchedulerILi64ELi64ELi256ELi128ELb1ELb1ELb1ELb1ELb0ELb1EEEEEEEEEvNT_6ParamsE)
        .other          _ZN7cutlass13device_kernelIN5flash11enable_sm90INS1_16FlashAttnFwdSm90INS1_25CollectiveMainloopFwdSm90ILi2EN4cute5tupleIJNS5_1CILi1EEES8_S8_EEENS6_IJNS7_ILi64EEESA_SA_EEELi512ENS_6half_tEfNS_4arch4Sm90ELb0ELb1ELb1ELb1ELb0ELb1ELb0ELb0ELb0ELb1ELb1ELb0EEENS1_21CollectiveEpilogueFwdINS6_IJSA_NS7_ILi512EEESA_EEES9_SC_SE_Li256ELb1ELb1ELb1ELb0EEENS1_36VarlenDynamicPersistentTileSchedulerILi64ELi64ELi256ELi128ELb1ELb1ELb1ELb1ELb0ELb1EEEEEEEEEvNT_6ParamsE,@"STO_CUDA_ENTRY STV_DEFAULT"
_ZN7cutlass13device_kernelIN5flash11enable_sm90INS1_16FlashAttnFwdSm90INS1_25CollectiveMainloopFwdSm90ILi2EN4cute5tupleIJNS5_1CILi1EEES8_S8_EEENS6_IJNS7_ILi64EEESA_SA_EEELi512ENS_6half_tEfNS_4arch4Sm90ELb0ELb1ELb1ELb1ELb0ELb1ELb0ELb0ELb0ELb1ELb1ELb0EEENS1_21CollectiveEpilogueFwdINS6_IJSA_NS7_ILi512EEESA_EEES9_SC_SE_Li256ELb1ELb1ELb1ELb0EEENS1_36VarlenDynamicPersistentTileSchedulerILi64ELi64ELi256ELi128ELb1ELb1ELb1ELb1ELb0ELb1EEEEEEEEEvNT_6ParamsE:
[----:B------:R-:W-:Y:S01]  /*0000*/  LDC R1, c[0x0][0x37c] ;  /* 0x0000df00ff017b82 */ /* 0x000fe20000000800 */
[----:B------:R-:W-:Y:S05]  /*0010*/  EXIT ;  /* 0x000000000000794d */ /* 0x000fea0003800000 */
.L_x_9:
        /* <DEDUP_REMOVED lines=14> */
.L_x_27:


//--------------------- .text._ZN7cutlass13device_kernelIN5flash11enable_sm90INS1_16FlashAttnFwdSm90INS1_25CollectiveMainloopFwdSm90ILi2EN4cute5tupleIJNS5_1CILi1EEES8_S8_EEENS6_IJNS7_ILi64EEESA_SA_EEELi512ENS_6half_tEfNS_4arch4Sm90ELb0ELb1ELb1ELb1ELb0ELb0ELb1ELb0ELb0ELb1ELb1ELb0EEENS1_21CollectiveEpilogueFwdINS6_IJSA_NS7_ILi512EEESA_EEES9_SC_SE_Li256ELb1ELb1ELb1ELb0EEENS1_36VarlenDynamicPersistentTileSchedulerILi64ELi64ELi256ELi128ELb1ELb1ELb1ELb1ELb0ELb1EEEEEEEEEvNT_6ParamsE --------------------------
	.section	.text._ZN7cutlass13device_kernelIN5flash11enable_sm90INS1_16FlashAttnFwdSm90INS1_25CollectiveMainloopFwdSm90ILi2EN4cute5tupleIJNS5_1CILi1EEES8_S8_EEENS6_IJNS7_ILi64EEESA_SA_EEELi512ENS_6half_tEfNS_4arch4Sm90ELb0ELb1ELb1ELb1ELb0ELb0ELb1ELb0ELb0ELb1ELb1ELb0EEENS1_21CollectiveEpilogueFwdINS6_IJSA_NS7_ILi512EEESA_EEES9_SC_SE_Li256ELb1ELb1ELb1ELb0EEENS1_36VarlenDynamicPersistentTileSchedulerILi64ELi64ELi256ELi128ELb1ELb1ELb1ELb1ELb0ELb1EEEEEEEEEvNT_6ParamsE,"ax",@progbits
	.align	128
.text._ZN7cutlass13device_kernelIN5flash11enable_sm90INS1_16FlashAttnFwdSm90INS1_25CollectiveMainloopFwdSm90ILi2EN4cute5tupleIJNS5_1CILi1EEES8_S8_EEENS6_IJNS7_ILi64EEESA_SA_EEELi512ENS_6half_tEfNS_4arch4Sm90ELb0ELb1ELb1ELb1ELb0ELb0ELb1ELb0ELb0ELb1ELb1ELb0EEENS1_21CollectiveEpilogueFwdINS6_IJSA_NS7_ILi512EEESA_EEES9_SC_SE_Li256ELb1ELb1ELb1ELb0EEENS1_36VarlenDynamicPersistentTileSchedulerILi64ELi64ELi256ELi128ELb1ELb1ELb1ELb1ELb0ELb1EEEEEEEEEvNT_6ParamsE:
        .type           _ZN7cutlass13device_kernelIN5flash11enable_sm90INS1_16FlashAttnFwdSm90INS1_25CollectiveMainloopFwdSm90ILi2EN4cute5tupleIJNS5_1CILi1EEES8_S8_EEENS6_IJNS7_ILi64EEESA_SA_EEELi512ENS_6half_tEfNS_4arch4Sm90ELb0ELb1ELb1ELb1ELb0ELb0ELb1ELb0ELb0ELb1ELb1ELb0EEENS1_21CollectiveEpilogueFwdINS6_IJSA_NS7_ILi512EEESA_EEES9_SC_SE_Li256ELb1ELb1ELb1ELb0EEENS1_36VarlenDynamicPersistentTileSchedulerILi64ELi64ELi256ELi128ELb1ELb1ELb1ELb1ELb0ELb1EEEEEEEEEvNT_6ParamsE,@function
        .size           _ZN7cutlass13device_kernelIN5flash11enable_sm90INS1_16FlashAttnFwdSm90INS1_25CollectiveMainloopFwdSm90ILi2EN4cute5tupleIJNS5_1CILi1EEES8_S8_EEENS6_IJNS7_ILi64EEESA_SA_EEELi512ENS_6half_tEfNS_4arch4Sm90ELb0ELb1ELb1ELb1ELb0ELb0ELb1ELb0ELb0ELb1ELb1ELb0EEENS1_21CollectiveEpilogueFwdINS6_IJSA_NS7_ILi512EEESA_EEES9_SC_SE_Li256ELb1ELb1ELb1ELb0EEENS1_36VarlenDynamicPersistentTileSchedulerILi64ELi64ELi256ELi128ELb1ELb1ELb1ELb1ELb0ELb1EEEEEEEEEvNT_6ParamsE,(.L_x_28 - _ZN7cutlass13device_kernelIN5flash11enable_sm90INS1_16FlashAttnFwdSm90INS1_25CollectiveMainloopFwdSm90ILi2EN4cute5tupleIJNS5_1CILi1EEES8_S8_EEENS6_IJNS7_ILi64EEESA_SA_EEELi512ENS_6half_tEfNS_4arch4Sm90ELb0ELb1ELb1ELb1ELb0ELb0ELb1ELb0ELb0ELb1ELb1ELb0EEENS1_21CollectiveEpilogueFwdINS6_IJSA_NS7_ILi512EEESA_EEES9_SC_SE_Li256ELb1ELb1ELb1ELb0EEENS1_36VarlenDynamicPersistentTileSchedulerILi64ELi64ELi256ELi128ELb1ELb1ELb1ELb1ELb0ELb1EEEEEEEEEvNT_6ParamsE)
        .other          _ZN7cutlass13device_kernelIN5flash11enable_sm90INS1_16FlashAttnFwdSm90INS1_25CollectiveMainloopFwdSm90ILi2EN4cute5tupleIJNS5_1CILi1EEES8_S8_EEENS6_IJNS7_ILi64EEESA_SA_EEELi512ENS_6half_tEfNS_4arch4Sm90ELb0ELb1ELb1ELb1ELb0ELb0ELb1ELb0ELb0ELb1ELb1ELb0EEENS1_21CollectiveEpilogueFwdINS6_IJSA_NS7_ILi512EEESA_EEES9_SC_SE_Li256ELb1ELb1ELb1ELb0EEENS1_36VarlenDynamicPersistentTileSchedulerILi64ELi64ELi256ELi128ELb1ELb1ELb1ELb1ELb0ELb1EEEEEEEEEvNT_6ParamsE,@"STO_CUDA_ENTRY STV_DEFAULT"
_ZN7cutlass13device_kernelIN5flash11enable_sm90INS1_16FlashAttnFwdSm90INS1_25CollectiveMainloopFwdSm90ILi2EN4cute5tupleIJNS5_1CILi1EEES8_S8_EEENS6_IJNS7_ILi64EEESA_SA_EEELi512ENS_6half_tEfNS_4arch4Sm90ELb0ELb1ELb1ELb1ELb0ELb0ELb1ELb0ELb0ELb1ELb1ELb0EEENS1_21CollectiveEpilogueFwdINS6_IJSA_NS7_ILi512EEESA_EEES9_SC_SE_Li256ELb1ELb1ELb1ELb0EEENS1_36VarlenDynamicPersistentTileSchedulerILi64ELi64ELi256ELi128ELb1ELb1ELb1ELb1ELb0ELb1EEEEEEEEEvNT_6ParamsE:
[----:B------:R-:W-:Y:S01]  /*0000*/  LDC R1, c[0x0][0x37c] ;  /* 0x0000df00ff017b82 */ /* 0x000fe20000000800 */
[----:B------:R-:W-:Y:S05]  /*0010*/  EXIT ;  /* 0x000000000000794d */ /* 0x000fea0003800000 */
.L_x_10:
        /* <DEDUP_REMOVED lines=14> */
.L_x_28:


//--------------------- .text._ZN7cutlass13device_kernelIN5flash11enable_sm90INS1_16FlashAttnFwdSm90INS1_25CollectiveMainloopFwdSm90ILi2EN4cute5tupleIJNS5_1CILi1EEES8_S8_EEENS6_IJNS7_ILi64EEESA_SA_EEELi512ENS_6half_tEfNS_4arch4Sm90ELb0ELb1ELb1ELb1ELb0ELb1ELb1ELb0ELb0ELb1ELb1ELb0EEENS1_21CollectiveEpilogueFwdINS6_IJSA_NS7_ILi512EEESA_EEES9_SC_SE_Li256ELb1ELb1ELb1ELb0EEENS1_36VarlenDynamicPersistentTileSchedulerILi64ELi64ELi256ELi128ELb1ELb1ELb1ELb1ELb0ELb1EEEEEEEEEvNT_6ParamsE --------------------------
	.section	.text._ZN7cutlass13device_kernelIN5flash11enable_sm90INS1_16FlashAttnFwdSm90INS1_25CollectiveMainloopFwdSm90ILi2EN4cute5tupleIJNS5_1CILi1EEES8_S8_EEENS6_IJNS7_ILi64EEESA_SA_EEELi512ENS_6half_tEfNS_4arch4Sm90ELb0ELb1ELb1ELb1ELb0ELb1ELb1ELb0ELb0ELb1ELb1ELb0EEENS1_21CollectiveEpilogueFwdINS6_IJSA_NS7_ILi512EEESA_EEES9_SC_SE_Li256ELb1ELb1ELb1ELb0EEENS1_36VarlenDynamicPersistentTileSchedulerILi64ELi64ELi256ELi128ELb1ELb1ELb1ELb1ELb0ELb1EEEEEEEEEvNT_6ParamsE,"ax",@progbits
	.align	128
.text._ZN7cutlass13device_kernelIN5flash11enable_sm90INS1_16FlashAttnFwdSm90INS1_25CollectiveMainloopFwdSm90ILi2EN4cute5tupleIJNS5_1CILi1EEES8_S8_EEENS6_IJNS7_ILi64EEESA_SA_EEELi512ENS_6half_tEfNS_4arch4Sm90ELb0ELb1ELb1ELb1ELb0ELb1ELb1ELb0ELb0ELb1ELb1ELb0EEENS1_21CollectiveEpilogueFwdINS6_IJSA_NS7_ILi512EEESA_EEES9_SC_SE_Li256ELb1ELb1ELb1ELb0EEENS1_36VarlenDynamicPersistentTileSchedulerILi64ELi64ELi256ELi128ELb1ELb1ELb1ELb1ELb0ELb1EEEEEEEEEvNT_6ParamsE:
        .type           _ZN7cutlass13device_kernelIN5flash11enable_sm90INS1_16FlashAttnFwdSm90INS1_25CollectiveMainloopFwdSm90ILi2EN4cute5tupleIJNS5_1CILi1EEES8_S8_EEENS6_IJNS7_ILi64EEESA_SA_EEELi512ENS_6half_tEfNS_4arch4Sm90ELb0ELb1ELb1ELb1ELb0ELb1ELb1ELb0ELb0ELb1ELb1ELb0EEENS1_21CollectiveEpilogueFwdINS6_IJSA_NS7_ILi512EEESA_EEES9_SC_SE_Li256ELb1ELb1ELb1ELb0EEENS1_36VarlenDynamicPersistentTileSchedulerILi64ELi64ELi256ELi128ELb1ELb1ELb1ELb1ELb0ELb1EEEEEEEEEvNT_6ParamsE,@function
        .size           _ZN7cutlass13device_kernelIN5flash11enable_sm90INS1_16FlashAttnFwdSm90INS1_25CollectiveMainloopFwdSm90ILi2EN4cute5tupleIJNS5_1CILi1EEES8_S8_EEENS6_IJNS7_ILi64EEESA_SA_EEELi512ENS_6half_tEfNS_4arch4Sm90ELb0ELb1ELb1ELb1ELb0ELb1ELb1ELb0ELb0ELb1ELb1ELb0EEENS1_21CollectiveEpilogueFwdINS6_IJSA_NS7_ILi512EEESA_EEES9_SC_SE_Li256ELb1ELb1ELb1ELb0EEENS1_36VarlenDynamicPersistentTileSchedulerILi64ELi64ELi256ELi128ELb1ELb1ELb1ELb1ELb0ELb1EEEEEEEEEvNT_6ParamsE,(.L_x_29 - _ZN7cutlass13device_kernelIN5flash11enable_sm90INS1_16FlashAttnFwdSm90INS1_25CollectiveMainloopFwdSm90ILi2EN4cute5tupleIJNS5_1CILi1EEES8_S8_EEENS6_IJNS7_ILi64EEESA_SA_EEELi512ENS_6half_tEfNS_4arch4Sm90ELb0ELb1ELb1ELb1ELb0ELb1ELb1ELb0ELb0ELb1ELb1ELb0EEENS1_21CollectiveEpilogueFwdINS6_IJSA_NS7_ILi512EEESA_EEES9_SC_SE_Li256ELb1ELb1ELb1ELb0EEENS1_36VarlenDynamicPersistentTileSchedulerILi64ELi64ELi256ELi128ELb1ELb1ELb1ELb1ELb0ELb1EEEEEEEEEvNT_6ParamsE)
        .other          _ZN7cutlass13device_kernelIN5flash11enable_sm90INS1_16FlashAttnFwdSm90INS1_25CollectiveMainloopFwdSm90ILi2EN4cute5tupleIJNS5_1CILi1EEES8_S8_EEENS6_IJNS7_ILi64EEESA_SA_EEELi512ENS_6half_tEfNS_4arch4Sm90ELb0ELb1ELb1ELb1ELb0ELb1ELb1ELb0ELb0ELb1ELb1ELb0EEENS1_21CollectiveEpilogueFwdINS6_IJSA_NS7_ILi512EEESA_EEES9_SC_SE_Li256ELb1ELb1ELb1ELb0EEENS1_36VarlenDynamicPersistentTileSchedulerILi64ELi64ELi256ELi128ELb1ELb1ELb1ELb1ELb0ELb1EEEEEEEEEvNT_6ParamsE,@"STO_CUDA_ENTRY STV_DEFAULT"
_ZN7cutlass13device_kernelIN5flash11enable_sm90INS1_16FlashAttnFwdSm90INS1_25CollectiveMainloopFwdSm90ILi2EN4cute5tupleIJNS5_1CILi1EEES8_S8_EEENS6_IJNS7_ILi64EEESA_SA_EEELi512ENS_6half_tEfNS_4arch4Sm90ELb0ELb1ELb1ELb1ELb0ELb1ELb1ELb0ELb0ELb1ELb1ELb0EEENS1_21CollectiveEpilogueFwdINS6_IJSA_NS7_ILi512EEESA_EEES9_SC_SE_Li256ELb1ELb1ELb1ELb0EEENS1_36VarlenDynamicPersistentTileSchedulerILi64ELi64ELi256ELi128ELb1ELb1ELb1ELb1ELb0ELb1EEEEEEEEEvNT_6ParamsE:
[----:B------:R-:W-:Y:S01]  /*0000*/  LDC R1, c[0x0][0x37c] ;  /* 0x0000df00ff017b82 */ /* 0x000fe20000000800 */
[----:B------:R-:W-:Y:S05]  /*0010*/  EXIT ;  /* 0x000000000000794d */ /* 0x000fea0003800000 */
.L_x_11:
        /* <DEDUP_REMOVED lines=14> */
.L_x_29:


//--------------------- .text._ZN7cutlass13device_kernelIN5flash11enable_sm90INS1_16FlashAttnFwdSm90INS1_25CollectiveMainloopFwdSm90ILi2EN4cute5tupleIJNS5_1CILi1EEES8_S8_EEENS6_IJNS7_ILi64EEESA_SA_EEELi512ENS_6half_tEfNS_4arch4Sm90ELb1ELb0ELb1ELb0ELb0ELb0ELb0ELb0ELb0ELb1ELb1ELb0EEENS1_21CollectiveEpilogueFwdINS6_IJSA_NS7_ILi512EEESA_EEES9_SC_SE_Li256ELb0ELb1ELb1ELb0EEENS1_19SingleTileSchedulerILb0ELb1ELb1ELi64EEEEEEEEEvNT_6ParamsE --------------------------
	.section	.text._ZN7cutlass13device_kernelIN5flash11enable_sm90INS1_16FlashAttnFwdSm90INS1_25CollectiveMainloopFwdSm90ILi2EN4cute5tupleIJNS5_1CILi1EEES8_S8_EEENS6_IJNS7_ILi64EEESA_SA_EEELi512ENS_6half_tEfNS_4arch4Sm90ELb1ELb0ELb1ELb0ELb0ELb0ELb0ELb0ELb0ELb1ELb1ELb0EEENS1_21CollectiveEpilogueFwdINS6_IJSA_NS7_ILi512EEESA_EEES9_SC_SE_Li256ELb0ELb1ELb1ELb0EEENS1_19SingleTileSchedulerILb0ELb1ELb1ELi64EEEEEEEEEvNT_6ParamsE,"ax",@progbits
	.align	128
.text._ZN7cutlass13device_kernelIN5flash11enable_sm90INS1_16FlashAttnFwdSm90INS1_25CollectiveMainloopFwdSm90ILi2EN4cute5tupleIJNS5_1CILi1EEES8_S8_EEENS6_IJNS7_ILi64EEESA_SA_EEELi512ENS_6half_tEfNS_4arch4Sm90ELb1ELb0ELb1ELb0ELb0ELb0ELb0ELb0ELb0ELb1ELb1ELb0EEENS1_21CollectiveEpilogueFwdINS6_IJSA_NS7_ILi512EEESA_EEES9_SC_SE_Li256ELb0ELb1ELb1ELb0EEENS1_19SingleTileSchedulerILb0ELb1ELb1ELi64EEEEEEEEEvNT_6ParamsE:
        .type           _ZN7cutlass13device_kernelIN5flash11enable_sm90INS1_16FlashAttnFwdSm90INS1_25CollectiveMainloopFwdSm90ILi2EN4cute5tupleIJNS5_1CILi1EEES8_S8_EEENS6_IJNS7_ILi64EEESA_SA_EEELi512ENS_6half_tEfNS_4arch4Sm90ELb1ELb0ELb1ELb0ELb0ELb0ELb0ELb0ELb0ELb1ELb1ELb0EEENS1_21CollectiveEpilogueFwdINS6_IJSA_NS7_ILi512EEESA_EEES9_SC_SE_Li256ELb0ELb1ELb1ELb0EEENS1_19SingleTileSchedulerILb0ELb1ELb1ELi64EEEEEEEEEvNT_6ParamsE,@function
        .size           _ZN7cutlass13device_kernelIN5flash11enable_sm90INS1_16FlashAttnFwdSm90INS1_25CollectiveMainloopFwdSm90ILi2EN4cute5tupleIJNS5_1CILi1EEES8_S8_EEENS6_IJNS7_ILi64EEESA_SA_EEELi512ENS_6half_tEfNS_4arch4Sm90ELb1ELb0ELb1ELb0ELb0ELb0ELb0ELb0ELb0ELb1ELb1ELb0EEENS1_21CollectiveEpilogueFwdINS6_IJSA_NS7_ILi512EEESA_EEES9_SC_SE_Li256ELb0ELb1ELb1ELb0EEENS1_19SingleTileSchedulerILb0ELb1ELb1ELi64EEEEEEEEEvNT_6ParamsE,(.L_x_30 - _ZN7cutlass13device_kernelIN5flash11enable_sm90INS1_16FlashAttnFwdSm90INS1_25CollectiveMainloopFwdSm90ILi2EN4cute5tupleIJNS5_1CILi1EEES8_S8_EEENS6_IJNS7_ILi64EEESA_SA_EEELi512ENS_6half_tEfNS_4arch4Sm90ELb1ELb0ELb1ELb0ELb0ELb0ELb0ELb0ELb0ELb1ELb1ELb0EEENS1_21CollectiveEpilogueFwdINS6_IJSA_NS7_ILi512EEESA_EEES9_SC_SE_Li256ELb0ELb1ELb1ELb0EEENS1_19SingleTileSchedulerILb0ELb1ELb1ELi64EEEEEEEEEvNT_6ParamsE)
        .other          _ZN7cutlass13device_kernelIN5flash11enable_sm90INS1_16FlashAttnFwdSm90INS1_25CollectiveMainloopFwdSm90ILi2EN4cute5tupleIJNS5_1CILi1EEES8_S8_EEENS6_IJNS7_ILi64EEESA_SA_EEELi512ENS_6half_tEfNS_4arch4Sm90ELb1ELb0ELb1ELb0ELb0ELb0ELb0ELb0ELb0ELb1ELb1ELb0EEENS1_21CollectiveEpilogueFwdINS6_IJSA_NS7_ILi512EEESA_EEES9_SC_SE_Li256ELb0ELb1ELb1ELb0EEENS1_19SingleTileSchedulerILb0ELb1ELb1ELi64EEEEEEEEEvNT_6ParamsE,@"STO_CUDA_ENTRY STV_DEFAULT"
_ZN7cutlass13device_kernelIN5flash11enable_sm90INS1_16FlashAttnFwdSm90INS1_25CollectiveMainloopFwdSm90ILi2EN4cute5tupleIJNS5_1CILi1EEES8_S8_EEENS6_IJNS7_ILi64EEESA_SA_EEELi512ENS_6half_tEfNS_4arch4Sm90ELb1ELb0ELb1ELb0ELb0ELb0ELb0ELb0ELb0ELb1ELb1ELb0EEENS1_21CollectiveEpilogueFwdINS6_IJSA_NS7_ILi512EEESA_EEES9_SC_SE_Li256ELb0ELb1ELb1ELb0EEENS1_19SingleTileSchedulerILb0ELb1ELb1ELi64EEEEEEEEEvNT_6ParamsE:
[----:B------:R-:W-:Y:S01]  /*0000*/  LDC R1, c[0x0][0x37c] ;  /* 0x0000df00ff017b82 */ /* 0x000fe20000000800 */
[----:B------:R-:W-:Y:S05]  /*0010*/  EXIT ;  /* 0x000000000000794d */ /* 0x000fea0003800000 */
.L_x_12:
        /* <DEDUP_REMOVED lines=14> */
.L_x_30:


//--------------------- .text._ZN7cutlass13device_kernelIN5flash11enable_sm90INS1_16FlashAttnFwdSm90INS1_25CollectiveMainloopFwdSm90ILi2EN4cute5tupleIJNS5_1CILi1EEES8_S8_EEENS6_IJNS7_ILi64EEESA_SA_EEELi512ENS_6half_tEfNS_4arch4Sm90ELb1ELb0ELb1ELb0ELb0ELb0ELb1ELb0ELb0ELb1ELb1ELb0EEENS1_21CollectiveEpilogueFwdINS6_IJSA_NS7_ILi512EEESA_EEES9_SC_SE_Li256ELb0ELb1ELb1ELb0EEENS1_19SingleTileSchedulerILb0ELb1ELb1ELi64EEEEEEEEEvNT_6ParamsE --------------------------
	.section	.text._ZN7cutlass13device_kernelIN5flash11enable_sm90INS1_16FlashAttnFwdSm90INS1_25CollectiveMainloopFwdSm90ILi2EN4cute5tupleIJNS5_1CILi1EEES8_S8_EEENS6_IJNS7_ILi64EEESA_SA_EEELi512ENS_6half_tEfNS_4arch4Sm90ELb1ELb0ELb1ELb0ELb0ELb0ELb1ELb0ELb0ELb1ELb1ELb0EEENS1_21CollectiveEpilogueFwdINS6_IJSA_NS7_ILi512EEESA_EEES9_SC_SE_Li256ELb0ELb1ELb1ELb0EEENS1_19SingleTileSchedulerILb0ELb1ELb1ELi64EEEEEEEEEvNT_6ParamsE,"ax",@progbits
	.align	128
.text._ZN7cutlass13device_kernelIN5flash11enable_sm90INS1_16FlashAttnFwdSm90INS1_25CollectiveMainloopFwdSm90ILi2EN4cute5tupleIJNS5_1CILi1EEES8_S8_EEENS6_IJNS7_ILi64EEESA_SA_EEELi512ENS_6half_tEfNS_4arch4Sm90ELb1ELb0ELb1ELb0ELb0ELb0ELb1ELb0ELb0ELb1ELb1ELb0EEENS1_21CollectiveEpilogueFwdINS6_IJSA_NS7_ILi512EEESA_EEES9_SC_SE_Li256ELb0ELb1ELb1ELb0EEENS1_19SingleTileSchedulerILb0ELb1ELb1ELi64EEEEEEEEEvNT_6ParamsE:
        .type           _ZN7cutlass13device_kernelIN5flash11enable_sm90INS1_16FlashAttnFwdSm90INS1_25CollectiveMainloopFwdSm90ILi2EN4cute5tupleIJNS5_1CILi1EEES8_S8_EEENS6_IJNS7_ILi64EEESA_SA_EEELi512ENS_6half_tEfNS_4arch4Sm90ELb1ELb0ELb1ELb0ELb0ELb0ELb1ELb0ELb0ELb1ELb1ELb0EEENS1_21CollectiveEpilogueFwdINS6_IJSA_NS7_ILi512EEESA_EEES9_SC_SE_Li256ELb0ELb1ELb1ELb0EEENS1_19SingleTileSchedulerILb0ELb1ELb1ELi64EEEEEEEEEvNT_6ParamsE,@function
        .size           _ZN7cutlass13device_kernelIN5flash11enable_sm90INS1_16FlashAttnFwdSm90INS1_25CollectiveMainloopFwdSm90ILi2EN4cute5tupleIJNS5_1CILi1EEES8_S8_EEENS6_IJNS7_ILi64EEESA_SA_EEELi512ENS_6half_tEfNS_4arch4Sm90ELb1ELb0ELb1ELb0ELb0ELb0ELb1ELb0ELb0ELb1ELb1ELb0EEENS1_21CollectiveEpilogueFwdINS6_IJSA_NS7_ILi512EEESA_EEES9_SC_SE_Li256ELb0ELb1ELb1ELb0EEENS1_19SingleTileSchedulerILb0ELb1ELb1ELi64EEEEEEEEEvNT_6ParamsE,(.L_x_31 - _ZN7cutlass13device_kernelIN5flash11enable_sm90INS1_16FlashAttnFwdSm90INS1_25CollectiveMainloopFwdSm90ILi2EN4cute5tupleIJNS5_1CILi1EEES8_S8_EEENS6_IJNS7_ILi64EEESA_SA_EEELi512ENS_6half_tEfNS_4arch4Sm90ELb1ELb0ELb1ELb0ELb0ELb0ELb1ELb0ELb0ELb1ELb1ELb0EEENS1_21CollectiveEpilogueFwdINS6_IJSA_NS7_ILi512EEESA_EEES9_SC_SE_Li256ELb0ELb1ELb1ELb0EEENS1_19SingleTileSchedulerILb0ELb1ELb1ELi64EEEEEEEEEvNT_6ParamsE)
        .other          _ZN7cutlass13device_kernelIN5flash11enable_sm90INS1_16FlashAttnFwdSm90INS1_25CollectiveMainloopFwdSm90ILi2EN4cute5tupleIJNS5_1CILi1EEES8_S8_EEENS6_IJNS7_ILi64EEESA_SA_EEELi512ENS_6half_tEfNS_4arch4Sm90ELb1ELb0ELb1ELb0ELb0ELb0ELb1ELb0ELb0ELb1ELb1ELb0EEENS1_21CollectiveEpilogueFwdINS6_IJSA_NS7_ILi512EEESA_EEES9_SC_SE_Li256ELb0ELb1ELb1ELb0EEENS1_19SingleTileSchedulerILb0ELb1ELb1ELi64EEEEEEEEEvNT_6ParamsE,@"STO_CUDA_ENTRY STV_DEFAULT"
_ZN7cutlass13device_kernelIN5flash11enable_sm90INS1_16FlashAttnFwdSm90INS1_25CollectiveMainloopFwdSm90ILi2EN4cute5tupleIJNS5_1CILi1EEES8_S8_EEENS6_IJNS7_ILi64EEESA_SA_EEELi512ENS_6half_tEfNS_4arch4Sm90ELb1ELb0ELb1ELb0ELb0ELb0ELb1ELb0ELb0ELb1ELb1ELb0EEENS1_21CollectiveEpilogueFwdINS6_IJSA_NS7_ILi512EEESA_EEES9_SC_SE_Li256ELb0ELb1ELb1ELb0EEENS1_19SingleTileSchedulerILb0ELb1ELb1ELi64EEEEEEEEEvNT_6ParamsE:
[----:B------:R-:W-:Y:S01]  /*0000*/  LDC R1, c[0x0][0x37c] ;  /* 0x0000df00ff017b82 */ /* 0x000fe20000000800 */
[----:B------:R-:W-:Y:S05]  /*0010*/  EXIT ;  /* 0x000000000000794d */ /* 0x000fea0003800000 */
.L_x_13:
        /* <DEDUP_REMOVED lines=14> */
.L_x_31:


//--------------------- .text._ZN7cutlass13device_kernelIN5flash11enable_sm90INS1_16FlashAttnFwdSm90INS1_25CollectiveMainloopFwdSm90ILi2EN4cute5tupleIJNS5_1CILi1EEES8_S8_EEENS6_IJNS7_ILi64EEESA_SA_EEELi512ENS_6half_tEfNS_4arch4Sm90ELb1ELb0ELb1ELb1ELb0ELb0ELb0ELb0ELb0ELb1ELb1ELb0EEENS1_21CollectiveEpilogueFwdINS6_IJSA_NS7_ILi512EEESA_EEES9_SC_SE_Li256ELb1ELb1ELb1ELb0EEENS1_36VarlenDynamicPersistentTileSchedulerILi64ELi64ELi256ELi128ELb1ELb1ELb1ELb1ELb1ELb1EEEEEEEEEvNT_6ParamsE --------------------------
	.section	.text._ZN7cutlass13device_kernelIN5flash11enable_sm90INS1_16FlashAttnFwdSm90INS1_25CollectiveMainloopFwdSm90ILi2EN4cute5tupleIJNS5_1CILi1EEES8_S8_EEENS6_IJNS7_ILi64EEESA_SA_EEELi512ENS_6half_tEfNS_4arch4Sm90ELb1ELb0ELb1ELb1ELb0ELb0ELb0ELb0ELb0ELb1ELb1ELb0EEENS1_21CollectiveEpilogueFwdINS6_IJSA_NS7_ILi512EEESA_EEES9_SC_SE_Li256ELb1ELb1ELb1ELb0EEENS1_36VarlenDynamicPersistentTileSchedulerILi64ELi64ELi256ELi128ELb1ELb1ELb1ELb1ELb1ELb1EEEEEEEEEvNT_6ParamsE,"ax",@progbits
	.align	128
.text._ZN7cutlass13device_kernelIN5flash11enable_sm90INS1_16FlashAttnFwdSm90INS1_25CollectiveMainloopFwdSm90ILi2EN4cute5tupleIJNS5_1CILi1EEES8_S8_EEENS6_IJNS7_ILi64EEESA_SA_EEELi512ENS_6half_tEfNS_4arch4Sm90ELb1ELb0ELb1ELb1ELb0ELb0ELb0ELb0ELb0ELb1ELb1ELb0EEENS1_21CollectiveEpilogueFwdINS6_IJSA_NS7_ILi512EEESA_EEES9_SC_SE_Li256ELb1ELb1ELb1ELb0EEENS1_36VarlenDynamicPersistentTileSchedulerILi64ELi64ELi256ELi128ELb1ELb1ELb1ELb1ELb1ELb1EEEEEEEEEvNT_6ParamsE:
        .type           _ZN7cutlass13device_kernelIN5flash11enable_sm90INS1_16FlashAttnFwdSm90INS1_25CollectiveMainloopFwdSm90ILi2EN4cute5tupleIJNS5_1CILi1EEES8_S8_EEENS6_IJNS7_ILi64EEESA_SA_EEELi512ENS_6half_tEfNS_4arch4Sm90ELb1ELb0ELb1ELb1ELb0ELb0ELb0ELb0ELb0ELb1ELb1ELb0EEENS1_21CollectiveEpilogueFwdINS6_IJSA_NS7_ILi512EEESA_EEES9_SC_SE_Li256ELb1ELb1ELb1ELb0EEENS1_36VarlenDynamicPersistentTileSchedulerILi64ELi64ELi256ELi128ELb1ELb1ELb1ELb1ELb1ELb1EEEEEEEEEvNT_6ParamsE,@function
        .size           _ZN7cutlass13device_kernelIN5flash11enable_sm90INS1_16FlashAttnFwdSm90INS1_25CollectiveMainloopFwdSm90ILi2EN4cute5tupleIJNS5_1CILi1EEES8_S8_EEENS6_IJNS7_ILi64EEESA_SA_EEELi512ENS_6half_tEfNS_4arch4Sm90ELb1ELb0ELb1ELb1ELb0ELb0ELb0ELb0ELb0ELb1ELb1ELb0EEENS1_21CollectiveEpilogueFwdINS6_IJSA_NS7_ILi512EEESA_EEES9_SC_SE_Li256ELb1ELb1ELb1ELb0EEENS1_36VarlenDynamicPersistentTileSchedulerILi64ELi64ELi256ELi128ELb1ELb1ELb1ELb1ELb1ELb1EEEEEEEEEvNT_6ParamsE,(.L_x_32 - _ZN7cutlass13device_kernelIN5flash11enable_sm90INS1_16FlashAttnFwdSm90INS1_25CollectiveMainloopFwdSm90ILi2EN4cute5tupleIJNS5_1CILi1EEES8_S8_EEENS6_IJNS7_ILi64EEESA_SA_EEELi512ENS_6half_tEfNS_4arch4Sm90ELb1ELb0ELb1ELb1ELb0ELb0ELb0ELb0ELb0ELb1ELb1ELb0EEENS1_21CollectiveEpilogueFwdINS6_IJSA_NS7_ILi512EEESA_EEES9_SC_SE_Li256ELb1ELb1ELb1ELb0EEENS1_36VarlenDynamicPersistentTileSchedulerILi64ELi64ELi256ELi128ELb1ELb1ELb1ELb1ELb1ELb1EEEEEEEEEvNT_6ParamsE)
        .other          _ZN7cutlass13device_kernelIN5flash11enable_sm90INS1_16FlashAttnFwdSm90INS1_25CollectiveMainloopFwdSm90ILi2EN4cute5tupleIJNS5_1CILi1EEES8_S8_EEENS6_IJNS7_ILi64EEESA_SA_EEELi512ENS_6half_tEfNS_4arch4Sm90ELb1ELb0ELb1ELb1ELb0ELb0ELb0ELb0ELb0ELb1ELb1ELb0EEENS1_21CollectiveEpilogueFwdINS6_IJSA_NS7_ILi512EEESA_EEES9_SC_SE_Li256ELb1ELb1ELb1ELb0EEENS1_36VarlenDynamicPersistentTileSchedulerILi64ELi64ELi256ELi128ELb1ELb1ELb1ELb1ELb1ELb1EEEEEEEEEvNT_6ParamsE,@"STO_CUDA_ENTRY STV_DEFAULT"
_ZN7cutlass13device_kernelIN5flash11enable_sm90INS1_16FlashAttnFwdSm90INS1_25CollectiveMainloopFwdSm90ILi2EN4cute5tupleIJNS5_1CILi1EEES8_S8_EEENS6_IJNS7_ILi64EEESA_SA_EEELi512ENS_6half_tEfNS_4arch4Sm90ELb1ELb0ELb1ELb1ELb0ELb0ELb0ELb0ELb0ELb1ELb1ELb0EEENS1_21CollectiveEpilogueFwdINS6_IJSA_NS7_ILi512EEESA_EEES9_SC_SE_Li256ELb1ELb1ELb1ELb0EEENS1_36VarlenDynamicPersistentTileSchedulerILi64ELi64ELi256ELi128ELb1ELb1ELb1ELb1ELb1ELb1EEEEEEEEEvNT_6ParamsE:
[----:B------:R-:W-:Y:S01]  /*0000*/  LDC R1, c[0x0][0x37c] ;  /* 0x0000df00ff017b82 */ /* 0x000fe20000000800 */
[----:B------:R-:W-:Y:S05]  /*0010*/  EXIT ;  /* 0x000000000000794d */ /* 0x000fea0003800000 */
.L_x_14:
        /* <DEDUP_REMOVED lines=14> */
.L_x_32:


//--------------------- .text._ZN7cutlass13device_kernelIN5flash11enable_sm90INS1_16FlashAttnFwdSm90INS1_25CollectiveMainloopFwdSm90ILi2EN4cute5tupleIJNS5_1CILi1EEES8_S8_EEENS6_IJNS7_ILi64EEESA_SA_EEELi512ENS_6half_tEfNS_4arch4Sm90ELb1ELb0ELb1ELb1ELb0ELb1ELb0ELb0ELb0ELb1ELb1ELb0EEENS1_21CollectiveEpilogueFwdINS6_IJSA_NS7_ILi512EEESA_EEES9_SC_SE_Li256ELb1ELb1ELb1ELb0EEENS1_36VarlenDynamicPersistentTileSchedulerILi64ELi64ELi256ELi128ELb1ELb1ELb1ELb1ELb1ELb1EEEEEEEEEvNT_6ParamsE --------------------------
	.section	.text._ZN7cutlass13device_kernelIN5flash11enable_sm90INS1_16FlashAttnFwdSm90INS1_25CollectiveMainloopFwdSm90ILi2EN4cute5tupleIJNS5_1CILi1EEES8_S8_EEENS6_IJNS7_ILi64EEESA_SA_EEELi512ENS_6half_tEfNS_4arch4Sm90ELb1ELb0ELb1ELb1ELb0ELb1ELb0ELb0ELb0ELb1ELb1ELb0EEENS1_21CollectiveEpilogueFwdINS6_IJSA_NS7_ILi512EEESA_EEES9_SC_SE_Li256ELb1ELb1ELb1ELb0EEENS1_36VarlenDynamicPersistentTileSchedulerILi64ELi64ELi256ELi128ELb1ELb1ELb1ELb1ELb1ELb1EEEEEEEEEvNT_6ParamsE,"ax",@progbits
	.align	128
.text._ZN7cutlass13device_kernelIN5flash11enable_sm90INS1_16FlashAttnFwdSm90INS1_25CollectiveMainloopFwdSm90ILi2EN4cute5tupleIJNS5_1CILi1EEES8_S8_EEENS6_IJNS7_ILi64EEESA_SA_EEELi512ENS_6half_tEfNS_4arch4Sm90ELb1ELb0ELb1ELb1ELb0ELb1ELb0ELb0ELb0ELb1ELb1ELb0EEENS1_21CollectiveEpilogueFwdINS6_IJSA_NS7_ILi512EEESA_EEES9_SC_SE_Li256ELb1ELb1ELb1ELb0EEENS1_36VarlenDynamicPersistentTileSchedulerILi64ELi64ELi256ELi128ELb1ELb1ELb1ELb1ELb1ELb1EEEEEEEEEvNT_6ParamsE:
        .type           _ZN7cutlass13device_kernelIN5flash11enable_sm90INS1_16FlashAttnFwdSm90INS1_25CollectiveMainloopFwdSm90ILi2EN4cute5tupleIJNS5_1CILi1EEES8_S8_EEENS6_IJNS7_ILi64EEESA_SA_EEELi512ENS_6half_tEfNS_4arch4Sm90ELb1ELb0ELb1ELb1ELb0ELb1ELb0ELb0ELb0ELb1ELb1ELb0EEENS1_21CollectiveEpilogueFwdINS6_IJSA_NS7_ILi512EEESA_EEES9_SC_SE_Li256ELb1ELb1ELb1ELb0EEENS1_36VarlenDynamicPersistentTileSchedulerILi64ELi64ELi256ELi128ELb1ELb1ELb1ELb1ELb1ELb1EEEEEEEEEvNT_6ParamsE,@function
        .size           _ZN7cutlass13device_kernelIN5flash11enable_sm90INS1_16FlashAttnFwdSm90INS1_25CollectiveMainloopFwdSm90ILi2EN4cute5tupleIJNS5_1CILi1EEES8_S8_EEENS6_IJNS7_ILi64EEESA_SA_EEELi512ENS_6half_tEfNS_4arch4Sm90ELb1ELb0ELb1ELb1ELb0ELb1ELb0ELb0ELb0ELb1ELb1ELb0EEENS1_21CollectiveEpilogueFwdINS6_IJSA_NS7_ILi512EEESA_EEES9_SC_SE_Li256ELb1ELb1ELb1ELb0EEENS1_36VarlenDynamicPersistentTileSchedulerILi64ELi64ELi256ELi128ELb1ELb1ELb1ELb1ELb1ELb1EEEEEEEEEvNT_6ParamsE,(.L_x_33 - _ZN7cutlass13device_kernelIN5flash11enable_sm90INS1_16FlashAttnFwdSm90INS1_25CollectiveMainloopFwdSm90ILi2EN4cute5tupleIJNS5_1CILi1EEES8_S8_EEENS6_IJNS7_ILi64EEESA_SA_EEELi512ENS_6half_tEfNS_4arch4Sm90ELb1ELb0ELb1ELb1ELb0ELb1ELb0ELb0ELb0ELb1ELb1ELb0EEENS1_21CollectiveEpilogueFwdINS6_IJSA_NS7_ILi512EEESA_EEES9_SC_SE_Li256ELb1ELb1ELb1ELb0EEENS1_36VarlenDynamicPersistentTileSchedulerILi64ELi64ELi256ELi128ELb1ELb1ELb1ELb1ELb1ELb1EEEEEEEEEvNT_6ParamsE)
        .other          _ZN7cutlass13device_kernelIN5flash11enable_sm90INS1_16FlashAttnFwdSm90INS1_25CollectiveMainloopFwdSm90ILi2EN4cute5tupleIJNS5_1CILi1EEES8_S8_EEENS6_IJNS7_ILi64EEESA_SA_EEELi512ENS_6half_tEfNS_4arch4Sm90ELb1ELb0ELb1ELb1ELb0ELb1ELb0ELb0ELb0ELb1ELb1ELb0EEENS1_21CollectiveEpilogueFwdINS6_IJSA_NS7_ILi512EEESA_EEES9_SC_SE_Li256ELb1ELb1ELb1ELb0EEENS1_36VarlenDynamicPersistentTileSchedulerILi64ELi64ELi256ELi128ELb1ELb1ELb1ELb1ELb1ELb1EEEEEEEEEvNT_6ParamsE,@"STO_CUDA_ENTRY STV_DEFAULT"
_ZN7cutlass13device_kernelIN5flash11enable_sm90INS1_16FlashAttnFwdSm90INS1_25CollectiveMainloopFwdSm90ILi2EN4cute5tupleIJNS5_1CILi1EEES8_S8_EEENS6_IJNS7_ILi64EEESA_SA_EEELi512ENS_6half_tEfNS_4arch4Sm90ELb1ELb0ELb1ELb1ELb0ELb1ELb0ELb0ELb0ELb1ELb1ELb0EEENS1_21CollectiveEpilogueFwdINS6_IJSA_NS7_ILi512EEESA_EEES9_SC_SE_Li256ELb1ELb1ELb1ELb0EEENS1_36VarlenDynamicPersistentTileSchedulerILi64ELi64ELi256ELi128ELb1ELb1ELb1ELb1ELb1ELb1EEEEEEEEEvNT_6ParamsE:
[----:B------:R-:W-:Y:S01]  /*0000*/  LDC R1, c[0x0][0x37c] ;  /* 0x0000df00ff017b82 */ /* 0x000fe20000000800 */
[----:B------:R-:W-:Y:S05]  /*0010*/  EXIT ;  /* 0x000000000000794d */ /* 0x000fea0003800000 */
.L_x_15:
        /* <DEDUP_REMOVED lines=14> */
.L_x_33:


//--------------------- .text._ZN7cutlass13device_kernelIN5flash11enable_sm90INS1_16FlashAttnFwdSm90INS1_25CollectiveMainloopFwdSm90ILi2EN4cute5tupleIJNS5_1CILi1EEES8_S8_EEENS6_IJNS7_ILi64EEESA_SA_EEELi512ENS_6half_tEfNS_4arch4Sm90ELb1ELb0ELb1ELb1ELb0ELb0ELb1ELb0ELb0ELb1ELb1ELb0EEENS1_21CollectiveEpilogueFwdINS6_IJSA_NS7_ILi512EEESA_EEES9_SC_SE_Li256ELb1ELb1ELb1ELb0EEENS1_36VarlenDynamicPersistentTileSchedulerILi64ELi64ELi256ELi128ELb1ELb1ELb1ELb1ELb1ELb1EEEEEEEEEvNT_6ParamsE --------------------------
	.section	.text._ZN7cutlass13device_kernelIN5flash11enable_sm90INS1_16FlashAttnFwdSm90INS1_25CollectiveMainloopFwdSm90ILi2EN4cute5tupleIJNS5_1CILi1EEES8_S8_EEENS6_IJNS7_ILi64EEESA_SA_EEELi512ENS_6half_tEfNS_4arch4Sm90ELb1ELb0ELb1ELb1ELb0ELb0ELb1ELb0ELb0ELb1ELb1ELb0EEENS1_21CollectiveEpilogueFwdINS6_IJSA_NS7_ILi512EEESA_EEES9_SC_SE_Li256ELb1ELb1ELb1ELb0EEENS1_36VarlenDynamicPersistentTileSchedulerILi64ELi64ELi256ELi128ELb1ELb1ELb1ELb1ELb1ELb1EEEEEEEEEvNT_6ParamsE,"ax",@progbits
	.align	128
.text._ZN7cutlass13device_kernelIN5flash11enable_sm90INS1_16FlashAttnFwdSm90INS1_25CollectiveMainloopFwdSm90ILi2EN4cute5tupleIJNS5_1CILi1EEES8_S8_EEENS6_IJNS7_ILi64EEESA_SA_EEELi512ENS_6half_tEfNS_4arch4Sm90ELb1ELb0ELb1ELb1ELb0ELb0ELb1ELb0ELb0ELb1ELb1ELb0EEENS1_21CollectiveEpilogueFwdINS6_IJSA_NS7_ILi512EEESA_EEES9_SC_SE_Li256ELb1ELb1ELb1ELb0EEENS1_36VarlenDynamicPersistentTileSchedulerILi64ELi64ELi256ELi128ELb1ELb1ELb1ELb1ELb1ELb1EEEEEEEEEvNT_6ParamsE:
        .type           _ZN7cutlass13device_kernelIN5flash11enable_sm90INS1_16FlashAttnFwdSm90INS1_25CollectiveMainloopFwdSm90ILi2EN4cute5tupleIJNS5_1CILi1EEES8_S8_EEENS6_IJNS7_ILi64EEESA_SA_EEELi512ENS_6half_tEfNS_4arch4Sm90ELb1ELb0ELb1ELb1ELb0ELb0ELb1ELb0ELb0ELb1ELb1ELb0EEENS1_21CollectiveEpilogueFwdINS6_IJSA_NS7_ILi512EEESA_EEES9_SC_SE_Li256ELb1ELb1ELb1ELb0EEENS1_36VarlenDynamicPersistentTileSchedulerILi64ELi64ELi256ELi128ELb1ELb1ELb1ELb1ELb1ELb1EEEEEEEEEvNT_6ParamsE,@function
        .size           _ZN7cutlass13device_kernelIN5flash11enable_sm90INS1_16FlashAttnFwdSm90INS1_25CollectiveMainloopFwdSm90ILi2EN4cute5tupleIJNS5_1CILi1EEES8_S8_EEENS6_IJNS7_ILi64EEESA_SA_EEELi512ENS_6half_tEfNS_4arch4Sm90ELb1ELb0ELb1ELb1ELb0ELb0ELb1ELb0ELb0ELb1ELb1ELb0EEENS1_21CollectiveEpilogueFwdINS6_IJSA_NS7_ILi512EEESA_EEES9_SC_SE_Li256ELb1ELb1ELb1ELb0EEENS1_36VarlenDynamicPersistentTileSchedulerILi64ELi64ELi256ELi128ELb1ELb1ELb1ELb1ELb1ELb1EEEEEEEEEvNT_6ParamsE,(.L_x_34 - _ZN7cutlass13device_kernelIN5flash11enable_sm90INS1_16FlashAttnFwdSm90INS1_25CollectiveMainloopFwdSm90ILi2EN4cute5tupleIJNS5_1CILi1EEES8_S8_EEENS6_IJNS7_ILi64EEESA_SA_EEELi512ENS_6half_tEfNS_4arch4Sm90ELb1ELb0ELb1ELb1ELb0ELb0ELb1ELb0ELb0ELb1ELb1ELb0EEENS1_21CollectiveEpilogueFwdINS6_IJSA_NS7_ILi512EEESA_EEES9_SC_SE_Li256ELb1ELb1ELb1ELb0EEENS1_36VarlenDynamicPersistentTileSchedulerILi64ELi64ELi256ELi128ELb1ELb1ELb1ELb1ELb1ELb1EEEEEEEEEvNT_6ParamsE)
        .other          _ZN7cutlass13device_kernelIN5flash11enable_sm90INS1_16FlashAttnFwdSm90INS1_25CollectiveMainloopFwdSm90ILi2EN4cute5tupleIJNS5_1CILi1EEES8_S8_EEENS6_IJNS7_ILi64EEESA_SA_EEELi512ENS_6half_tEfNS_4arch4Sm90ELb1ELb0ELb1ELb1ELb0ELb0ELb1ELb0ELb0ELb1ELb1ELb0EEENS1_21CollectiveEpilogueFwdINS6_IJSA_NS7_ILi512EEESA_EEES9_SC_SE_Li256ELb1ELb1ELb1ELb0EEENS1_36VarlenDynamicPersistentTileSchedulerILi64ELi64ELi256ELi128ELb1ELb1ELb1ELb1ELb1ELb1EEEEEEEEEvNT_6ParamsE,@"STO_CUDA_ENTRY STV_DEFAULT"
_ZN7cutlass13device_kernelIN5flash11enable_sm90INS1_16FlashAttnFwdSm90INS1_25CollectiveMainloopFwdSm90ILi2EN4cute5tupleIJNS5_1CILi1EEES8_S8_EEENS6_IJNS7_ILi64EEESA_SA_EEELi512ENS_6half_tEfNS_4arch4Sm90ELb1ELb0ELb1ELb1ELb0ELb0ELb1ELb0ELb0ELb1ELb1ELb0EEENS1_21CollectiveEpilogueFwdINS6_IJSA_NS7_ILi512EEESA_EEES9_SC_SE_Li256ELb1ELb1ELb1ELb0EEENS1_36VarlenDynamicPersistentTileSchedulerILi64ELi64ELi256ELi128ELb1ELb1ELb1ELb1ELb1ELb1EEEEEEEEEvNT_6ParamsE:
[----:B------:R-:W-:Y:S01]  /*0000*/  LDC R1, c[0x0][0x37c] ;  /* 0x0000df00ff017b82 */ /* 0x000fe20000000800 */
[----:B------:R-:W-:Y:S05]  /*0010*/  EXIT ;  /* 0x000000000000794d */ /* 0x000fea0003800000 */
.L_x_16:
        /* <DEDUP_REMOVED lines=14> */
.L_x_34:


//--------------------- .text._ZN7cutlass13device_kernelIN5flash11enable_sm90INS1_16FlashAttnFwdSm90INS1_25CollectiveMainloopFwdSm90ILi2EN4cute5tupleIJNS5_1CILi1EEES8_S8_EEENS6_IJNS7_ILi64EEESA_SA_EEELi512ENS_6half_tEfNS_4arch4Sm90ELb1ELb0ELb1ELb1ELb0ELb1ELb1ELb0ELb0ELb1ELb1ELb0EEENS1_21CollectiveEpilogueFwdINS6_IJSA_NS7_ILi512EEESA_EEES9_SC_SE_Li256ELb1ELb1ELb1ELb0EEENS1_36VarlenDynamicPersistentTileSchedulerILi64ELi64ELi256ELi128ELb1ELb1ELb1ELb1ELb1ELb1EEEEEEEEEvNT_6ParamsE --------------------------
	.section	.text._ZN7cutlass13device_kernelIN5flash11enable_sm90INS1_16FlashAttnFwdSm90INS1_25CollectiveMainloopFwdSm90ILi2EN4cute5tupleIJNS5_1CILi1EEES8_S8_EEENS6_IJNS7_ILi64EEESA_SA_EEELi512ENS_6half_tEfNS_4arch4Sm90ELb1ELb0ELb1ELb1ELb0ELb1ELb1ELb0ELb0ELb1ELb1ELb0EEENS1_21CollectiveEpilogueFwdINS6_IJSA_NS7_ILi512EEESA_EEES9_SC_SE_Li256ELb1ELb1ELb1ELb0EEENS1_36VarlenDynamicPersistentTileSchedulerILi64ELi64ELi256ELi128ELb1ELb1ELb1ELb1ELb1ELb1EEEEEEEEEvNT_6ParamsE,"ax",@progbits
	.align	128
.text._ZN7cutlass13device_kernelIN5flash11enable_sm90INS1_16FlashAttnFwdSm90INS1_25CollectiveMainloopFwdSm90ILi2EN4cute5tupleIJNS5_1CILi1EEES8_S8_EEENS6_IJNS7_ILi64EEESA_SA_EEELi512ENS_6half_tEfNS_4arch4Sm90ELb1ELb0ELb1ELb1ELb0ELb1ELb1ELb0ELb0ELb1ELb1ELb0EEENS1_21CollectiveEpilogueFwdINS6_IJSA_NS7_ILi512EEESA_EEES9_SC_SE_Li256ELb1ELb1ELb1ELb0EEENS1_36VarlenDynamicPersistentTileSchedulerILi64ELi64ELi256ELi128ELb1ELb1ELb1ELb1ELb1ELb1EEEEEEEEEvNT_6ParamsE:
        .type           _ZN7cutlass13device_kernelIN5flash11enable_sm90INS1_16FlashAttnFwdSm90INS1_25CollectiveMainloopFwdSm90ILi2EN4cute5tupleIJNS5_1CILi1EEES8_S8_EEENS6_IJNS7_ILi64EEESA_SA_EEELi512ENS_6half_tEfNS_4arch4Sm90ELb1ELb0ELb1ELb1ELb0ELb1ELb1ELb0ELb0ELb1ELb1ELb0EEENS1_21CollectiveEpilogueFwdINS6_IJSA_NS7_ILi512EEESA_EEES9_SC_SE_Li256ELb1ELb1ELb1ELb0EEENS1_36VarlenDynamicPersistentTileSchedulerILi64ELi64ELi256ELi128ELb1ELb1ELb1ELb1ELb1ELb1EEEEEEEEEvNT_6ParamsE,@function
        .size           _ZN7cutlass13device_kernelIN5flash11enable_sm90INS1_16FlashAttnFwdSm90INS1_25CollectiveMainloopFwdSm90ILi2EN4cute5tupleIJNS5_1CILi1EEES8_S8_EEENS6_IJNS7_ILi64EEESA_SA_EEELi512ENS_6half_tEfNS_4arch4Sm90ELb1ELb0ELb1ELb1ELb0ELb1ELb1ELb0ELb0ELb1ELb1ELb0EEENS1_21CollectiveEpilogueFwdINS6_IJSA_NS7_ILi512EEESA_EEES9_SC_SE_Li256ELb1ELb1ELb1ELb0EEENS1_36VarlenDynamicPersistentTileSchedulerILi64ELi64ELi256ELi128ELb1ELb1ELb1ELb1ELb1ELb1EEEEEEEEEvNT_6ParamsE,(.L_x_35 - _ZN7cutlass13device_kernelIN5flash11enable_sm90INS1_16FlashAttnFwdSm90INS1_25CollectiveMainloopFwdSm90ILi2EN4cute5tupleIJNS5_1CILi1EEES8_S8_EEENS6_IJNS7_ILi64EEESA_SA_EEELi512ENS_6half_tEfNS_4arch4Sm90ELb1ELb0ELb1ELb1ELb0ELb1ELb1ELb0ELb0ELb1ELb1ELb0EEENS1_21CollectiveEpilogueFwdINS6_IJSA_NS7_ILi512EEESA_EEES9_SC_SE_Li256ELb1ELb1ELb1ELb0EEENS1_36VarlenDynamicPersistentTileSchedulerILi64ELi64ELi256ELi128ELb1ELb1ELb1ELb1ELb1ELb1EEEEEEEEEvNT_6ParamsE)
        .other          _ZN7cutlass13device_kernelIN5flash11enable_sm90INS1_16FlashAttnFwdSm90INS1_25CollectiveMainloopFwdSm90ILi2EN4cute5tupleIJNS5_1CILi1EEES8_S8_EEENS6_IJNS7_ILi64EEESA_SA_EEELi512ENS_6half_tEfNS_4arch4Sm90ELb1ELb0ELb1ELb1ELb0ELb1ELb1ELb0ELb0ELb1ELb1ELb0EEENS1_21CollectiveEpilogueFwdINS6_IJSA_NS7_ILi512EEESA_EEES9_SC_SE_Li256ELb1ELb1ELb1ELb0EEENS1_36VarlenDynamicPersistentTileSchedulerILi64ELi64ELi256ELi128ELb1ELb1ELb1ELb1ELb1ELb1EEEEEEEEEvNT_6ParamsE,@"STO_CUDA_ENTRY STV_DEFAULT"
_ZN7cutlass13device_kernelIN5flash11enable_sm90INS1_16FlashAttnFwdSm90INS1_25CollectiveMainloopFwdSm90ILi2EN4cute5tupleIJNS5_1CILi1EEES8_S8_EEENS6_IJNS7_ILi64EEESA_SA_EEELi512ENS_6half_tEfNS_4arch4Sm90ELb1ELb0ELb1ELb1ELb0ELb1ELb1ELb0ELb0ELb1ELb1ELb0EEENS1_21CollectiveEpilogueFwdINS6_IJSA_NS7_ILi512EEESA_EEES9_SC_SE_Li256ELb1ELb1ELb1ELb0EEENS1_36VarlenDynamicPersistentTileSchedulerILi64ELi64ELi256ELi128ELb1ELb1ELb1ELb1ELb1ELb1EEEEEEEEEvNT_6ParamsE:
[----:B------:R-:W-:Y:S01]  /*0000*/  LDC R1, c[0x0][0x37c] ;  /* 0x0000df00ff017b82 */ /* 0x000fe20000000800 */
[----:B------:R-:W-:Y:S05]  /*0010*/  EXIT ;  /* 0x000000000000794d */ /* 0x000fea0003800000 */
.L_x_17:
        /* <DEDUP_REMOVED lines=14> */
.L_x_35:


//--------------------- .nv.shared.reserved.0     --------------------------
	.section	.nv.shared.reserved.0,"aw",@nobits
	.weak		__nv_reservedSMEM_offset_0_alias
	.size		__nv_reservedSMEM_offset_0_alias, 0, 64
	.other		__nv_reservedSMEM_offset_0_alias,@"STO_CUDA_RESERVED_SHARED STV_DEFAULT"
__nv_reservedSMEM_offset_0_alias:
	.zero		0
	.zero		64


//--------------------- .nv.global                --------------------------
	.section	.nv.global,"aw",@nobits
.nv.global:
	.type		_ZN83_INTERNAL_4b3e648f_47_flash_fwd_hdim64_512_fp16_split_softcap_sm90_cu_744032ad_34214cute1_E,@object
	.size		_ZN83_INTERNAL_4b3e648f_47_flash_fwd_hdim64_512_fp16_split_softcap_sm90_cu_744032ad_34214cute1_E,(_ZN83_INTERNAL_4b3e648f_47_flash_fwd_hdim64_512_fp16_split_softcap_sm90_cu_744032ad_34214cuda3std3__45__cpo6cbeginE - _ZN83_INTERNAL_4b3e648f_47_flash_fwd_hdim64_512_fp16_split_softcap_sm90_cu_744032ad_34214cute1_E)
_ZN83_INTERNAL_4b3e648f_47_flash_fwd_hdim64_512_fp16_split_softcap_sm90_cu_744032ad_34214cute1_E:
	.zero		1
	.type		_ZN83_INTERNAL_4b3e648f_47_flash_fwd_hdim64_512_fp16_split_softcap_sm90_cu_744032ad_34214cuda3std3__45__cpo6cbeginE,@object
	.size		_ZN83_INTERNAL_4b3e648f_47_flash_fwd_hdim64_512_fp16_split_softcap_sm90_cu_744032ad_34214cuda3std3__45__cpo6cbeginE,(_ZN83_INTERNAL_4b3e648f_47_flash_fwd_hdim64_512_fp16_split_softcap_sm90_cu_744032ad_34214cuda3std3__48in_placeE - _ZN83_INTERNAL_4b3e648f_47_flash_fwd_hdim64_512_fp16_split_softcap_sm90_cu_744032ad_34214cuda3std3__45__cpo6cbeginE)
_ZN83_INTERNAL_4b3e648f_47_flash_fwd_hdim64_512_fp16_split_softcap_sm90_cu_744032ad_34214cuda3std3__45__cpo6cbeginE:
	.zero		1
	.type		_ZN83_INTERNAL_4b3e648f_47_flash_fwd_hdim64_512_fp16_split_softcap_sm90_cu_744032ad_34214cuda3std3__48in_placeE,@object
	.size		_ZN83_INTERNAL_4b3e648f_47_flash_fwd_hdim64_512_fp16_split_softcap_sm90_cu_744032ad_34214cuda3std3__48in_placeE,(_ZN83_INTERNAL_4b3e648f_47_flash_fwd_hdim64_512_fp16_split_softcap_sm90_cu_744032ad_34214cuda3std6ranges3__45__cpo9iter_moveE - _ZN83_INTERNAL_4b3e648f_47_flash_fwd_hdim64_512_fp16_split_softcap_sm90_cu_744032ad_34214cuda3std3__48in_placeE)
_ZN83_INTERNAL_4b3e648f_47_flash_fwd_hdim64_512_fp16_split_softcap_sm90_cu_744032ad_34214cuda3std3__48in_placeE:
	.zero		1
	.type		_ZN83_INTERNAL_4b3e648f_47_flash_fwd_hdim64_512_fp16_split_softcap_sm90_cu_744032ad_34214cuda3std6ranges3__45__cpo9iter_moveE,@object
	.size		_ZN83_INTERNAL_4b3e648f_47_flash_fwd_hdim64_512_fp16_split_softcap_sm90_cu_744032ad_34214cuda3std6ranges3__45__cpo9iter_moveE,(_ZN83_INTERNAL_4b3e648f_47_flash_fwd_hdim64_512_fp16_split_softcap_sm90_cu_744032ad_34214cuda3std3__45__cpo5beginE - _ZN83_INTERNAL_4b3e648f_47_flash_fwd_hdim64_512_fp16_split_softcap_sm90_cu_744032ad_34214cuda3std6ranges3__45__cpo9iter_moveE)
_ZN83_INTERNAL_4b3e648f_47_flash_fwd_hdim64_512_fp16_split_softcap_sm90_cu_744032ad_34214cuda3std6ranges3__45__cpo9iter_moveE:
	.zero		1
	.type		_ZN83_INTERNAL_4b3e648f_47_flash_fwd_hdim64_512_fp16_split_softcap_sm90_cu_744032ad_34214cuda3std3__45__cpo5beginE,@object
	.size		_ZN83_INTERNAL_4b3e648f_47_flash_fwd_hdim64_512_fp16_split_softcap_sm90_cu_744032ad_34214cuda3std3__45__cpo5beginE,(_ZN83_INTERNAL_4b3e648f_47_flash_fwd_hdim64_512_fp16_split_softcap_sm90_cu_744032ad_34214cuda3std3__485_GLOBAL__N__4b3e648f_47_flash_fwd_hdim64_512_fp16_split_softcap_sm90_cu_744032ad_34216ignoreE - _ZN83_INTERNAL_4b3e648f_47_flash_fwd_hdim64_512_fp16_split_softcap_sm90_cu_744032ad_34214cuda3std3__45__cpo5beginE)
_ZN83_INTERNAL_4b3e648f_47_flash_fwd_hdim64_512_fp16_split_softcap_sm90_cu_744032ad_34214cuda3std3__45__cpo5beginE:
	.zero		1
	.type		_ZN83_INTERNAL_4b3e648f_47_flash_fwd_hdim64_512_fp16_split_softcap_sm90_cu_744032ad_34214cuda3std3__485_GLOBAL__N__4b3e648f_47_flash_fwd_hdim64_512_fp16_split_softcap_sm90_cu_744032ad_34216ignoreE,@object
	.size		_ZN83_INTERNAL_4b3e648f_47_flash_fwd_hdim64_512_fp16_split_softcap_sm90_cu_744032ad_34214cuda3std3__485_GLOBAL__N__4b3e648f_47_flash_fwd_hdim64_512_fp16_split_softcap_sm90_cu_744032ad_34216ignoreE,(_ZN83_INTERNAL_4b3e648f_47_flash_fwd_hdim64_512_fp16_split_softcap_sm90_cu_744032ad_34214cute7productE - _ZN83_INTERNAL_4b3e648f_47_flash_fwd_hdim64_512_fp16_split_softcap_sm90_cu_744032ad_34214cuda3std3__485_GLOBAL__N__4b3e648f_47_flash_fwd_hdim64_512_fp16_split_softcap_sm90_cu_744032ad_34216ignoreE)
_ZN83_INTERNAL_4b3e648f_47_flash_fwd_hdim64_512_fp16_split_softcap_sm90_cu_744032ad_34214cuda3std3__485_GLOBAL__N__4b3e648f_47_flash_fwd_hdim64_512_fp16_split_softcap_sm90_cu_744032ad_34216ignoreE:
	.zero		1
	.type		_ZN83_INTERNAL_4b3e648f_47_flash_fwd_hdim64_512_fp16_split_softcap_sm90_cu_744032ad_34214cute7productE,@object
	.size		_ZN83_INTERNAL_4b3e648f_47_flash_fwd_hdim64_512_fp16_split_softcap_sm90_cu_744032ad_34214cute7productE,(_ZN83_INTERNAL_4b3e648f_47_flash_fwd_hdim64_512_fp16_split_softcap_sm90_cu_744032ad_34214cuda3std3__45__cpo3endE - _ZN83_INTERNAL_4b3e648f_47_flash_fwd_hdim64_512_fp16_split_softcap_sm90_cu_744032ad_34214cute7productE)
_ZN83_INTERNAL_4b3e648f_47_flash_fwd_hdim64_512_fp16_split_softcap_sm90_cu_744032ad_34214cute7productE:
	.zero		1
	.type		_ZN83_INTERNAL_4b3e648f_47_flash_fwd_hdim64_512_fp16_split_softcap_sm90_cu_744032ad_34214cuda3std3__45__cpo3endE,@object
	.size		_ZN83_INTERNAL_4b3e648f_47_flash_fwd_hdim64_512_fp16_split_softcap_sm90_cu_744032ad_34214cuda3std3__45__cpo3endE,(_ZN83_INTERNAL_4b3e648f_47_flash_fwd_hdim64_512_fp16_split_softcap_sm90_cu_744032ad_34214cuda3std3__419piecewise_constructE - _ZN83_INTERNAL_4b3e648f_47_flash_fwd_hdim64_512_fp16_split_softcap_sm90_cu_744032ad_34214cuda3std3__45__cpo3endE)
_ZN83_INTERNAL_4b3e648f_47_flash_fwd_hdim64_512_fp16_split_softcap_sm90_cu_744032ad_34214cuda3std3__45__cpo3endE:
	.zero		1
	.type		_ZN83_INTERNAL_4b3e648f_47_flash_fwd_hdim64_512_fp16_split_softcap_sm90_cu_744032ad_34214cuda3std3__419piecewise_constructE,@object
	.size		_ZN83_INTERNAL_4b3e648f_47_flash_fwd_hdim64_512_fp16_split_softcap_sm90_cu_744032ad_34214cuda3std3__419piecewise_constructE,(_ZN83_INTERNAL_4b3e648f_47_flash_fwd_hdim64_512_fp16_split_softcap_sm90_cu_744032ad_34214cuda3std3__45__cpo4cendE - _ZN83_INTERNAL_4b3e648f_47_flash_fwd_hdim64_512_fp16_split_softcap_sm90_cu_744032ad_34214cuda3std3__419piecewise_constructE)
_ZN83_INTERNAL_4b3e648f_47_flash_fwd_hdim64_512_fp16_split_softcap_sm90_cu_744032ad_34214cuda3std3__419piecewise_constructE:
	.zero		1
	.type		_ZN83_INTERNAL_4b3e648f_47_flash_fwd_hdim64_512_fp16_split_softcap_sm90_cu_744032ad_34214cuda3std3__45__cpo4cendE,@object
	.size		_ZN83_INTERNAL_4b3e648f_47_flash_fwd_hdim64_512_fp16_split_softcap_sm90_cu_744032ad_34214cuda3std3__45__cpo4cendE,(_ZN83_INTERNAL_4b3e648f_47_flash_fwd_hdim64_512_fp16_split_softcap_sm90_cu_744032ad_34214cuda3std6ranges3__45__cpo4swapE - _ZN83_INTERNAL_4b3e648f_47_flash_fwd_hdim64_512_fp16_split_softcap_sm90_cu_744032ad_34214cuda3std3__45__cpo4cendE)
_ZN83_INTERNAL_4b3e648f_47_flash_fwd_hdim64_512_fp16_split_softcap_sm90_cu_744032ad_34214cuda3std3__45__cpo4cendE:
	.zero		1
	.type		_ZN83_INTERNAL_4b3e648f_47_flash_fwd_hdim64_512_fp16_split_softcap_sm90_cu_744032ad_34214cuda3std6ranges3__45__cpo4swapE,@object
	.size		_ZN83_INTERNAL_4b3e648f_47_flash_fwd_hdim64_512_fp16_split_softcap_sm90_cu_744032ad_34214cuda3std6ranges3__45__cpo4swapE,(.L_7 - _ZN83_INTERNAL_4b3e648f_47_flash_fwd_hdim64_512_fp16_split_softcap_sm90_cu_744032ad_34214cuda3std6ranges3__45__cpo4swapE)
_ZN83_INTERNAL_4b3e648f_47_flash_fwd_hdim64_512_fp16_split_softcap_sm90_cu_744032ad_34214cuda3std6ranges3__45__cpo4swapE:
	.zero		1
.L_7:


//--------------------- .nv.constant0._ZN7cutlass13device_kernelIN5flash11enable_sm90INS1_16FlashAttnFwdSm90INS1_25CollectiveMainloopFwdSm90ILi2EN4cute5tupleIJNS5_1CILi1EEES8_S8_EEENS6_IJNS7_ILi64EEESA_SA_EEELi512ENS_6half_tEfNS_4arch4Sm90ELb0ELb0ELb1ELb0ELb0ELb0ELb0ELb0ELb0ELb1ELb1ELb0EEENS1_21CollectiveEpilogueFwdINS6_IJSA_NS7_ILi512EEESA_EEES9_SC_SE_Li256ELb0ELb1ELb1ELb0EEENS1_19SingleTileSchedulerILb0ELb1ELb1ELi64EEEEEEEEEvNT_6ParamsE --------------------------
	.section	.nv.constant0._ZN7cutlass13device_kernelIN5flash11enable_sm90INS1_16FlashAttnFwdSm90INS1_25CollectiveMainloopFwdSm90ILi2EN4cute5tupleIJNS5_1CILi1EEES8_S8_EEENS6_IJNS7_ILi64EEESA_SA_EEELi512ENS_6half_tEfNS_4arch4Sm90ELb0ELb0ELb1ELb0ELb0ELb0ELb0ELb0ELb0ELb1ELb1ELb0EEENS1_21CollectiveEpilogueFwdINS6_IJSA_NS7_ILi512EEESA_EEES9_SC_SE_Li256ELb0ELb1ELb1ELb0EEENS1_19SingleTileSchedulerILb0ELb1ELb1ELi64EEEEEEEEEvNT_6ParamsE,"a",@progbits
	.sectionflags	@""
	.align	4
.nv.constant0._ZN7cutlass13device_kernelIN5flash11enable_sm90INS1_16FlashAttnFwdSm90INS1_25CollectiveMainloopFwdSm90ILi2EN4cute5tupleIJNS5_1CILi1EEES8_S8_EEENS6_IJNS7_ILi64EEESA_SA_EEELi512ENS_6half_tEfNS_4arch4Sm90ELb0ELb0ELb1ELb0ELb0ELb0ELb0ELb0ELb0ELb1ELb1ELb0EEENS1_21CollectiveEpilogueFwdINS6_IJSA_NS7_ILi512EEESA_EEES9_SC_SE_Li256ELb0ELb1ELb1ELb0EEENS1_19SingleTileSchedulerILb0ELb1ELb1ELi64EEEEEEEEEvNT_6ParamsE:
	.zero		3456


//--------------------- .nv.constant0._ZN7cutlass13device_kernelIN5flash11enable_sm90INS1_16FlashAttnFwdSm90INS1_25CollectiveMainloopFwdSm90ILi2EN4cute5tupleIJNS5_1CILi1EEES8_S8_EEENS6_IJNS7_ILi64EEESA_SA_EEELi512ENS_6half_tEfNS_4arch4Sm90ELb0ELb0ELb1ELb0ELb0ELb0ELb1ELb0ELb0ELb1ELb1ELb0EEENS1_21CollectiveEpilogueFwdINS6_IJSA_NS7_ILi512EEESA_EEES9_SC_SE_Li256ELb0ELb1ELb1ELb0EEENS1_19SingleTileSchedulerILb0ELb1ELb1ELi64EEEEEEEEEvNT_6ParamsE --------------------------
	.section	.nv.constant0._ZN7cutlass13device_kernelIN5flash11enable_sm90INS1_16FlashAttnFwdSm90INS1_25CollectiveMainloopFwdSm90ILi2EN4cute5tupleIJNS5_1CILi1EEES8_S8_EEENS6_IJNS7_ILi64EEESA_SA_EEELi512ENS_6half_tEfNS_4arch4Sm90ELb0ELb0ELb1ELb0ELb0ELb0ELb1ELb0ELb0ELb1ELb1ELb0EEENS1_21CollectiveEpilogueFwdINS6_IJSA_NS7_ILi512EEESA_EEES9_SC_SE_Li256ELb0ELb1ELb1ELb0EEENS1_19SingleTileSchedulerILb0ELb1ELb1ELi64EEEEEEEEEvNT_6ParamsE,"a",@progbits
	.sectionflags	@""
	.align	4
.nv.constant0._ZN7cutlass13device_kernelIN5flash11enable_sm90INS1_16FlashAttnFwdSm90INS1_25CollectiveMainloopFwdSm90ILi2EN4cute5tupleIJNS5_1CILi1EEES8_S8_EEENS6_IJNS7_ILi64EEESA_SA_EEELi512ENS_6half_tEfNS_4arch4Sm90ELb0ELb0ELb1ELb0ELb0ELb0ELb1ELb0ELb0ELb1ELb1ELb0EEENS1_21CollectiveEpilogueFwdINS6_IJSA_NS7_ILi512EEESA_EEES9_SC_SE_Li256ELb0ELb1ELb1ELb0EEENS1_19SingleTileSchedulerILb0ELb1ELb1ELi64EEEEEEEEEvNT_6ParamsE:
	.zero		3712


//--------------------- .nv.constant0._ZN7cutlass13device_kernelIN5flash11enable_sm90INS1_16FlashAttnFwdSm90INS1_25CollectiveMainloopFwdSm90ILi2EN4cute5tupleIJNS5_1CILi1EEES8_S8_EEENS6_IJNS7_ILi64EEESA_SA_EEELi512ENS_6half_tEfNS_4arch4Sm90ELb0ELb0ELb1ELb1ELb0ELb0ELb0ELb0ELb0ELb1ELb1ELb0EEENS1_21CollectiveEpilogueFwdINS6_IJSA_NS7_ILi512EEESA_EEES9_SC_SE_Li256ELb1ELb1ELb1ELb0EEENS1_36VarlenDynamicPersistentTileSchedulerILi64ELi64ELi256ELi128ELb1ELb1ELb1ELb0ELb1ELb1EEEEEEEEEvNT_6ParamsE --------------------------
	.section	.nv.constant0._ZN7cutlass13device_kernelIN5flash11enable_sm90INS1_16FlashAttnFwdSm90INS1_25CollectiveMainloopFwdSm90ILi2EN4cute5tupleIJNS5_1CILi1EEES8_S8_EEENS6_IJNS7_ILi64EEESA_SA_EEELi512ENS_6half_tEfNS_4arch4Sm90ELb0ELb0ELb1ELb1ELb0ELb0ELb0ELb0ELb0ELb1ELb1ELb0EEENS1_21CollectiveEpilogueFwdINS6_IJSA_NS7_ILi512EEESA_EEES9_SC_SE_Li256ELb1ELb1ELb1ELb0EEENS1_36VarlenDynamicPersistentTileSchedulerILi64ELi64ELi256ELi128ELb1ELb1ELb1ELb0ELb1ELb1EEEEEEEEEvNT_6ParamsE,"a",@progbits
	.sectionflags	@""
	.align	4
.nv.constant0._ZN7cutlass13device_kernelIN5flash11enable_sm90INS1_16FlashAttnFwdSm90INS1_25CollectiveMainloopFwdSm90ILi2EN4cute5tupleIJNS5_1CILi1EEES8_S8_EEENS6_IJNS7_ILi64EEESA_SA_EEELi512ENS_6half_tEfNS_4arch4Sm90ELb0ELb0ELb1ELb1ELb0ELb0ELb0ELb0ELb0ELb1ELb1ELb0EEENS1_21CollectiveEpilogueFwdINS6_IJSA_NS7_ILi512EEESA_EEES9_SC_SE_Li256ELb1ELb1ELb1ELb0EEENS1_36VarlenDynamicPersistentTileSchedulerILi64ELi64ELi256ELi128ELb1ELb1ELb1ELb0ELb1ELb1EEEEEEEEEvNT_6ParamsE:
	.zero		3584


//--------------------- .nv.constant0._ZN7cutlass13device_kernelIN5flash11enable_sm90INS1_16FlashAttnFwdSm90INS1_25CollectiveMainloopFwdSm90ILi2EN4cute5tupleIJNS5_1CILi1EEES8_S8_EEENS6_IJNS7_ILi64EEESA_SA_EEELi512ENS_6half_tEfNS_4arch4Sm90ELb0ELb0ELb1ELb1ELb0ELb1ELb0ELb0ELb0ELb1ELb1ELb0EEENS1_21CollectiveEpilogueFwdINS6_IJSA_NS7_ILi512EEESA_EEES9_SC_SE_Li256ELb1ELb1ELb1ELb0EEENS1_36VarlenDynamicPersistentTileSchedulerILi64ELi64ELi256ELi128ELb1ELb1ELb1ELb0ELb1ELb1EEEEEEEEEvNT_6ParamsE --------------------------
	.section	.nv.constant0._ZN7cutlass13device_kernelIN5flash11enable_sm90INS1_16FlashAttnFwdSm90INS1_25CollectiveMainloopFwdSm90ILi2EN4cute5tupleIJNS5_1CILi1EEES8_S8_EEENS6_IJNS7_ILi64EEESA_SA_EEELi512ENS_6half_tEfNS_4arch4Sm90ELb0ELb0ELb1ELb1ELb0ELb1ELb0ELb0ELb0ELb1ELb1ELb0EEENS1_21CollectiveEpilogueFwdINS6_IJSA_NS7_ILi512EEESA_EEES9_SC_SE_Li256ELb1ELb1ELb1ELb0EEENS1_36VarlenDynamicPersistentTileSchedulerILi64ELi64ELi256ELi128ELb1ELb1ELb1ELb0ELb1ELb1EEEEEEEEEvNT_6ParamsE,"a",@progbits
	.sectionflags	@""
	.align	4
.nv.constant0._ZN7cutlass13device_kernelIN5flash11enable_sm90INS1_16FlashAttnFwdSm90INS1_25CollectiveMainloopFwdSm90ILi2EN4cute5tupleIJNS5_1CILi1EEES8_S8_EEENS6_IJNS7_ILi64EEESA_SA_EEELi512ENS_6half_tEfNS_4arch4Sm90ELb0ELb0ELb1ELb1ELb0ELb1ELb0ELb0ELb0ELb1ELb1ELb0EEENS1_21CollectiveEpilogueFwdINS6_IJSA_NS7_ILi512EEESA_EEES9_SC_SE_Li256ELb1ELb1ELb1ELb0EEENS1_36VarlenDynamicPersistentTileSchedulerILi64ELi64ELi256ELi128ELb1ELb1ELb1ELb0ELb1ELb1EEEEEEEEEvNT_6ParamsE:
	.zero		3584


//--------------------- .nv.constant0._ZN7cutlass13device_kernelIN5flash11enable_sm90INS1_16FlashAttnFwdSm90INS1_25CollectiveMainloopFwdSm90ILi2EN4cute5tupleIJNS5_1CILi1EEES8_S8_EEENS6_IJNS7_ILi64EEESA_SA_EEELi512ENS_6half_tEfNS_4arch4Sm90ELb0ELb0ELb1ELb1ELb0ELb0ELb1ELb0ELb0ELb1ELb1ELb0EEENS1_21CollectiveEpilogueFwdINS6_IJSA_NS7_ILi512EEESA_EEES9_SC_SE_Li256ELb1ELb1ELb1ELb0EEENS1_36VarlenDynamicPersistentTileSchedulerILi64ELi64ELi256ELi128ELb1ELb1ELb1ELb0ELb1ELb1EEEEEEEEEvNT_6ParamsE --------------------------
	.section	.nv.constant0._ZN7cutlass13device_kernelIN5flash11enable_sm90INS1_16FlashAttnFwdSm90INS1_25CollectiveMainloopFwdSm90ILi2EN4cute5tupleIJNS5_1CILi1EEES8_S8_EEENS6_IJNS7_ILi64EEESA_SA_EEELi512ENS_6half_tEfNS_4arch4Sm90ELb0ELb0ELb1ELb1ELb0ELb0ELb1ELb0ELb0ELb1ELb1ELb0EEENS1_21CollectiveEpilogueFwdINS6_IJSA_NS7_ILi512EEESA_EEES9_SC_SE_Li256ELb1ELb1ELb1ELb0EEENS1_36VarlenDynamicPersistentTileSchedulerILi64ELi64ELi256ELi128ELb1ELb1ELb1ELb0ELb1ELb1EEEEEEEEEvNT_6ParamsE,"a",@progbits
	.sectionflags	@""
	.align	4
.nv.constant0._ZN7cutlass13device_kernelIN5flash11enable_sm90INS1_16FlashAttnFwdSm90INS1_25CollectiveMainloopFwdSm90ILi2EN4cute5tupleIJNS5_1CILi1EEES8_S8_EEENS6_IJNS7_ILi64EEESA_SA_EEELi512ENS_6half_tEfNS_4arch4Sm90ELb0ELb0ELb1ELb1ELb0ELb0ELb1ELb0ELb0ELb1ELb1ELb0EEENS1_21CollectiveEpilogueFwdINS6_IJSA_NS7_ILi512EEESA_EEES9_SC_SE_Li256ELb1ELb1ELb1ELb0EEENS1_36VarlenDynamicPersistentTileSchedulerILi64ELi64ELi256ELi128ELb1ELb1ELb1ELb0ELb1ELb1EEEEEEEEEvNT_6ParamsE:
	.zero		3840


//--------------------- .nv.constant0._ZN7cutlass13device_kernelIN5flash11enable_sm90INS1_16FlashAttnFwdSm90INS1_25CollectiveMainloopFwdSm90ILi2EN4cute5tupleIJNS5_1CILi1EEES8_S8_EEENS6_IJNS7_ILi64EEESA_SA_EEELi512ENS_6half_tEfNS_4arch4Sm90ELb0ELb0ELb1ELb1ELb0ELb1ELb1ELb0ELb0ELb1ELb1ELb0EEENS1_21CollectiveEpilogueFwdINS6_IJSA_NS7_ILi512EEESA_EEES9_SC_SE_Li256ELb1ELb1ELb1ELb0EEENS1_36VarlenDynamicPersistentTileSchedulerILi64ELi64ELi256ELi128ELb1ELb1ELb1ELb0ELb1ELb1EEEEEEEEEvNT_6ParamsE --------------------------
	.section	.nv.constant0._ZN7cutlass13device_kernelIN5flash11enable_sm90INS1_16FlashAttnFwdSm90INS1_25CollectiveMainloopFwdSm90ILi2EN4cute5tupleIJNS5_1CILi1EEES8_S8_EEENS6_IJNS7_ILi64EEESA_SA_EEELi512ENS_6half_tEfNS_4arch4Sm90ELb0ELb0ELb1ELb1ELb0ELb1ELb1ELb0ELb0ELb1ELb1ELb0EEENS1_21CollectiveEpilogueFwdINS6_IJSA_NS7_ILi512EEESA_EEES9_SC_SE_Li256ELb1ELb1ELb1ELb0EEENS1_36VarlenDynamicPersistentTileSchedulerILi64ELi64ELi256ELi128ELb1ELb1ELb1ELb0ELb1ELb1EEEEEEEEEvNT_6ParamsE,"a",@progbits
	.sectionflags	@""
	.align	4
.nv.constant0._ZN7cutlass13device_kernelIN5flash11enable_sm90INS1_16FlashAttnFwdSm90INS1_25CollectiveMainloopFwdSm90ILi2EN4cute5tupleIJNS5_1CILi1EEES8_S8_EEENS6_IJNS7_ILi64EEESA_SA_EEELi512ENS_6half_tEfNS_4arch4Sm90ELb0ELb0ELb1ELb1ELb0ELb1ELb1ELb0ELb0ELb1ELb1ELb0EEENS1_21CollectiveEpilogueFwdINS6_IJSA_NS7_ILi512EEESA_EEES9_SC_SE_Li256ELb1ELb1ELb1ELb0EEENS1_36VarlenDynamicPersistentTileSchedulerILi64ELi64ELi256ELi128ELb1ELb1ELb1ELb0ELb1ELb1EEEEEEEEEvNT_6ParamsE:
	.zero		3840


//--------------------- .nv.constant0._ZN7cutlass13device_kernelIN5flash11enable_sm90INS1_16FlashAttnFwdSm90INS1_25CollectiveMainloopFwdSm90ILi2EN4cute5tupleIJNS5_1CILi1EEES8_S8_EEENS6_IJNS7_ILi64EEESA_SA_EEELi512ENS_6half_tEfNS_4arch4Sm90ELb0ELb1ELb1ELb0ELb0ELb0ELb0ELb0ELb0ELb1ELb1ELb0EEENS1_21CollectiveEpilogueFwdINS6_IJSA_NS7_ILi512EEESA_EEES9_SC_SE_Li256ELb0ELb1ELb1ELb0EEENS1_19SingleTileSchedulerILb0ELb1ELb1ELi64EEEEEEEEEvNT_6ParamsE --------------------------
	.section	.nv.constant0._ZN7cutlass13device_kernelIN5flash11enable_sm90INS1_16FlashAttnFwdSm90INS1_25CollectiveMainloopFwdSm90ILi2EN4cute5tupleIJNS5_1CILi1EEES8_S8_EEENS6_IJNS7_ILi64EEESA_SA_EEELi512ENS_6half_tEfNS_4arch4Sm90ELb0ELb1ELb1ELb0ELb0ELb0ELb0ELb0ELb0ELb1ELb1ELb0EEENS1_21CollectiveEpilogueFwdINS6_IJSA_NS7_ILi512EEESA_EEES9_SC_SE_Li256ELb0ELb1ELb1ELb0EEENS1_19SingleTileSchedulerILb0ELb1ELb1ELi64EEEEEEEEEvNT_6ParamsE,"a",@progbits
	.sectionflags	@""
	.align	4
.nv.constant0._ZN7cutlass13device_kernelIN5flash11enable_sm90INS1_16FlashAttnFwdSm90INS1_25CollectiveMainloopFwdSm90ILi2EN4cute5tupleIJNS5_1CILi1EEES8_S8_EEENS6_IJNS7_ILi64EEESA_SA_EEELi512ENS_6half_tEfNS_4arch4Sm90ELb0ELb1ELb1ELb0ELb0ELb0ELb0ELb0ELb0ELb1ELb1ELb0EEENS1_21CollectiveEpilogueFwdINS6_IJSA_NS7_ILi512EEESA_EEES9_SC_SE_Li256ELb0ELb1ELb1ELb0EEENS1_19SingleTileSchedulerILb0ELb1ELb1ELi64EEEEEEEEEvNT_6ParamsE:
	.zero		3456


//--------------------- .nv.constant0._ZN7cutlass13device_kernelIN5flash11enable_sm90INS1_16FlashAttnFwdSm90INS1_25CollectiveMainloopFwdSm90ILi2EN4cute5tupleIJNS5_1CILi1EEES8_S8_EEENS6_IJNS7_ILi64EEESA_SA_EEELi512ENS_6half_tEfNS_4arch4Sm90ELb0ELb1ELb1ELb0ELb0ELb0ELb1ELb0ELb0ELb1ELb1ELb0EEENS1_21CollectiveEpilogueFwdINS6_IJSA_NS7_ILi512EEESA_EEES9_SC_SE_Li256ELb0ELb1ELb1ELb0EEENS1_19SingleTileSchedulerILb0ELb1ELb1ELi64EEEEEEEEEvNT_6ParamsE --------------------------
	.section	.nv.constant0._ZN7cutlass13device_kernelIN5flash11enable_sm90INS1_16FlashAttnFwdSm90INS1_25CollectiveMainloopFwdSm90ILi2EN4cute5tupleIJNS5_1CILi1EEES8_S8_EEENS6_IJNS7_ILi64EEESA_SA_EEELi512ENS_6half_tEfNS_4arch4Sm90ELb0ELb1ELb1ELb0ELb0ELb0ELb1ELb0ELb0ELb1ELb1ELb0EEENS1_21CollectiveEpilogueFwdINS6_IJSA_NS7_ILi512EEESA_EEES9_SC_SE_Li256ELb0ELb1ELb1ELb0EEENS1_19SingleTileSchedulerILb0ELb1ELb1ELi64EEEEEEEEEvNT_6ParamsE,"a",@progbits
	.sectionflags	@""
	.align	4
.nv.constant0._ZN7cutlass13device_kernelIN5flash11enable_sm90INS1_16FlashAttnFwdSm90INS1_25CollectiveMainloopFwdSm90ILi2EN4cute5tupleIJNS5_1CILi1EEES8_S8_EEENS6_IJNS7_ILi64EEESA_SA_EEELi512ENS_6half_tEfNS_4arch4Sm90ELb0ELb1ELb1ELb0ELb0ELb0ELb1ELb0ELb0ELb1ELb1ELb0EEENS1_21CollectiveEpilogueFwdINS6_IJSA_NS7_ILi512EEESA_EEES9_SC_SE_Li256ELb0ELb1ELb1ELb0EEENS1_19SingleTileSchedulerILb0ELb1ELb1ELi64EEEEEEEEEvNT_6ParamsE:
	.zero		3712


//--------------------- .nv.constant0._ZN7cutlass13device_kernelIN5flash11enable_sm90INS1_16FlashAttnFwdSm90INS1_25CollectiveMainloopFwdSm90ILi2EN4cute5tupleIJNS5_1CILi1EEES8_S8_EEENS6_IJNS7_ILi64EEESA_SA_EEELi512ENS_6half_tEfNS_4arch4Sm90ELb0ELb1ELb1ELb1ELb0ELb0ELb0ELb0ELb0ELb1ELb1ELb0EEENS1_21CollectiveEpilogueFwdINS6_IJSA_NS7_ILi512EEESA_EEES9_SC_SE_Li256ELb1ELb1ELb1ELb0EEENS1_36VarlenDynamicPersistentTileSchedulerILi64ELi64ELi256ELi128ELb1ELb1ELb1ELb1ELb0ELb1EEEEEEEEEvNT_6ParamsE --------------------------
	.section	.nv.constant0._ZN7cutlass13device_kernelIN5flash11enable_sm90INS1_16FlashAttnFwdSm90INS1_25CollectiveMainloopFwdSm90ILi2EN4cute5tupleIJNS5_1CILi1EEES8_S8_EEENS6_IJNS7_ILi64EEESA_SA_EEELi512ENS_6half_tEfNS_4arch4Sm90ELb0ELb1ELb1ELb1ELb0ELb0ELb0ELb0ELb0ELb1ELb1ELb0EEENS1_21CollectiveEpilogueFwdINS6_IJSA_NS7_ILi512EEESA_EEES9_SC_SE_Li256ELb1ELb1ELb1ELb0EEENS1_36VarlenDynamicPersistentTileSchedulerILi64ELi64ELi256ELi128ELb1ELb1ELb1ELb1ELb0ELb1EEEEEEEEEvNT_6ParamsE,"a",@progbits
	.sectionflags	@""
	.align	4
.nv.constant0._ZN7cutlass13device_kernelIN5flash11enable_sm90INS1_16FlashAttnFwdSm90INS1_25CollectiveMainloopFwdSm90ILi2EN4cute5tupleIJNS5_1CILi1EEES8_S8_EEENS6_IJNS7_ILi64EEESA_SA_EEELi512ENS_6half_tEfNS_4arch4Sm90ELb0ELb1ELb1ELb1ELb0ELb0ELb0ELb0ELb0ELb1ELb1ELb0EEENS1_21CollectiveEpilogueFwdINS6_IJSA_NS7_ILi512EEESA_EEES9_SC_SE_Li256ELb1ELb1ELb1ELb0EEENS1_36VarlenDynamicPersistentTileSchedulerILi64ELi64ELi256ELi128ELb1ELb1ELb1ELb1ELb0ELb1EEEEEEEEEvNT_6ParamsE:
	.zero		3584


//--------------------- .nv.constant0._ZN7cutlass13device_kernelIN5flash11enable_sm90INS1_16FlashAttnFwdSm90INS1_25CollectiveMainloopFwdSm90ILi2EN4cute5tupleIJNS5_1CILi1EEES8_S8_EEENS6_IJNS7_ILi64EEESA_SA_EEELi512ENS_6half_tEfNS_4arch4Sm90ELb0ELb1ELb1ELb1ELb0ELb1ELb0ELb0ELb0ELb1ELb1ELb0EEENS1_21CollectiveEpilogueFwdINS6_IJSA_NS7_ILi512EEESA_EEES9_SC_SE_Li256ELb1ELb1ELb1ELb0EEENS1_36VarlenDynamicPersistentTileSchedulerILi64ELi64ELi256ELi128ELb1ELb1ELb1ELb1ELb0ELb1EEEEEEEEEvNT_6ParamsE --------------------------
	.section	.nv.constant0._ZN7cutlass13device_kernelIN5flash11enable_sm90INS1_16FlashAttnFwdSm90INS1_25CollectiveMainloopFwdSm90ILi2EN4cute5tupleIJNS5_1CILi1EEES8_S8_EEENS6_IJNS7_ILi64EEESA_SA_EEELi512ENS_6half_tEfNS_4arch4Sm90ELb0ELb1ELb1ELb1ELb0ELb1ELb0ELb0ELb0ELb1ELb1ELb0EEENS1_21CollectiveEpilogueFwdINS6_IJSA_NS7_ILi512EEESA_EEES9_SC_SE_Li256ELb1ELb1ELb1ELb0EEENS1_36VarlenDynamicPersistentTileSchedulerILi64ELi64ELi256ELi128ELb1ELb1ELb1ELb1ELb0ELb1EEEEEEEEEvNT_6ParamsE,"a",@progbits
	.sectionflags	@""
	.align	4
.nv.constant0._ZN7cutlass13device_kernelIN5flash11enable_sm90INS1_16FlashAttnFwdSm90INS1_25CollectiveMainloopFwdSm90ILi2EN4cute5tupleIJNS5_1CILi1EEES8_S8_EEENS6_IJNS7_ILi64EEESA_SA_EEELi512ENS_6half_tEfNS_4arch4Sm90ELb0ELb1ELb1ELb1ELb0ELb1ELb0ELb0ELb0ELb1ELb1ELb0EEENS1_21CollectiveEpilogueFwdINS6_IJSA_NS7_ILi512EEESA_EEES9_SC_SE_Li256ELb1ELb1ELb1ELb0EEENS1_36VarlenDynamicPersistentTileSchedulerILi64ELi64ELi256ELi128ELb1ELb1ELb1ELb1ELb0ELb1EEEEEEEEEvNT_6ParamsE:
	.zero		3584


//--------------------- .nv.constant0._ZN7cutlass13device_kernelIN5flash11enable_sm90INS1_16FlashAttnFwdSm90INS1_25CollectiveMainloopFwdSm90ILi2EN4cute5tupleIJNS5_1CILi1EEES8_S8_EEENS6_IJNS7_ILi64EEESA_SA_EEELi512ENS_6half_tEfNS_4arch4Sm90ELb0ELb1ELb1ELb1ELb0ELb0ELb1ELb0ELb0ELb1ELb1ELb0EEENS1_21CollectiveEpilogueFwdINS6_IJSA_NS7_ILi512EEESA_EEES9_SC_SE_Li256ELb1ELb1ELb1ELb0EEENS1_36VarlenDynamicPersistentTileSchedulerILi64ELi64ELi256ELi128ELb1ELb1ELb1ELb1ELb0ELb1EEEEEEEEEvNT_6ParamsE --------------------------
	.section	.nv.constant0._ZN7cutlass13device_kernelIN5flash11enable_sm90INS1_16FlashAttnFwdSm90INS1_25CollectiveMainloopFwdSm90ILi2EN4cute5tupleIJNS5_1CILi1EEES8_S8_EEENS6_IJNS7_ILi64EEESA_SA_EEELi512ENS_6half_tEfNS_4arch4Sm90ELb0ELb1ELb1ELb1ELb0ELb0ELb1ELb0ELb0ELb1ELb1ELb0EEENS1_21CollectiveEpilogueFwdINS6_IJSA_NS7_ILi512EEESA_EEES9_SC_SE_Li256ELb1ELb1ELb1ELb0EEENS1_36VarlenDynamicPersistentTileSchedulerILi64ELi64ELi256ELi128ELb1ELb1ELb1ELb1ELb0ELb1EEEEEEEEEvNT_6ParamsE,"a",@progbits
	.sectionflags	@""
	.align	4
.nv.constant0._ZN7cutlass13device_kernelIN5flash11enable_sm90INS1_16FlashAttnFwdSm90INS1_25CollectiveMainloopFwdSm90ILi2EN4cute5tupleIJNS5_1CILi1EEES8_S8_EEENS6_IJNS7_ILi64EEESA_SA_EEELi512ENS_6half_tEfNS_4arch4Sm90ELb0ELb1ELb1ELb1ELb0ELb0ELb1ELb0ELb0ELb1ELb1ELb0EEENS1_21CollectiveEpilogueFwdINS6_IJSA_NS7_ILi512EEESA_EEES9_SC_SE_Li256ELb1ELb1ELb1ELb0EEENS1_36VarlenDynamicPersistentTileSchedulerILi64ELi64ELi256ELi128ELb1ELb1ELb1ELb1ELb0ELb1EEEEEEEEEvNT_6ParamsE:
	.zero		3840


//--------------------- .nv.constant0._ZN7cutlass13device_kernelIN5flash11enable_sm90INS1_16FlashAttnFwdSm90INS1_25CollectiveMainloopFwdSm90ILi2EN4cute5tupleIJNS5_1CILi1EEES8_S8_EEENS6_IJNS7_ILi64EEESA_SA_EEELi512ENS_6half_tEfNS_4arch4Sm90ELb0ELb1ELb1ELb1ELb0ELb1ELb1ELb0ELb0ELb1ELb1ELb0EEENS1_21CollectiveEpilogueFwdINS6_IJSA_NS7_ILi512EEESA_EEES9_SC_SE_Li256ELb1ELb1ELb1ELb0EEENS1_36VarlenDynamicPersistentTileSchedulerILi64ELi64ELi256ELi128ELb1ELb1ELb1ELb1ELb0ELb1EEEEEEEEEvNT_6ParamsE --------------------------
	.section	.nv.constant0._ZN7cutlass13device_kernelIN5flash11enable_sm90INS1_16FlashAttnFwdSm90INS1_25CollectiveMainloopFwdSm90ILi2EN4cute5tupleIJNS5_1CILi1EEES8_S8_EEENS6_IJNS7_ILi64EEESA_SA_EEELi512ENS_6half_tEfNS_4arch4Sm90ELb0ELb1ELb1ELb1ELb0ELb1ELb1ELb0ELb0ELb1ELb1ELb0EEENS1_21CollectiveEpilogueFwdINS6_IJSA_NS7_ILi512EEESA_EEES9_SC_SE_Li256ELb1ELb1ELb1ELb0EEENS1_36VarlenDynamicPersistentTileSchedulerILi64ELi64ELi256ELi128ELb1ELb1ELb1ELb1ELb0ELb1EEEEEEEEEvNT_6ParamsE,"a",@progbits
	.sectionflags	@""
	.align	4
.nv.constant0._ZN7cutlass13device_kernelIN5flash11enable_sm90INS1_16FlashAttnFwdSm90INS1_25CollectiveMainloopFwdSm90ILi2EN4cute5tupleIJNS5_1CILi1EEES8_S8_EEENS6_IJNS7_ILi64EEESA_SA_EEELi512ENS_6half_tEfNS_4arch4Sm90ELb0ELb1ELb1ELb1ELb0ELb1ELb1ELb0ELb0ELb1ELb1ELb0EEENS1_21CollectiveEpilogueFwdINS6_IJSA_NS7_ILi512EEESA_EEES9_SC_SE_Li256ELb1ELb1ELb1ELb0EEENS1_36VarlenDynamicPersistentTileSchedulerILi64ELi64ELi256ELi128ELb1ELb1ELb1ELb1ELb0ELb1EEEEEEEEEvNT_6ParamsE:
	.zero		3840


//--------------------- .nv.constant0._ZN7cutlass13device_kernelIN5flash11enable_sm90INS1_16FlashAttnFwdSm90INS1_25CollectiveMainloopFwdSm90ILi2EN4cute5tupleIJNS5_1CILi1EEES8_S8_EEENS6_IJNS7_ILi64EEESA_SA_EEELi512ENS_6half_tEfNS_4arch4Sm90ELb1ELb0ELb1ELb0ELb0ELb0ELb0ELb0ELb0ELb1ELb1ELb0EEENS1_21CollectiveEpilogueFwdINS6_IJSA_NS7_ILi512EEESA_EEES9_SC_SE_Li256ELb0ELb1ELb1ELb0EEENS1_19SingleTileSchedulerILb0ELb1ELb1ELi64EEEEEEEEEvNT_6ParamsE --------------------------
	.section	.nv.constant0._ZN7cutlass13device_kernelIN5flash11enable_sm90INS1_16FlashAttnFwdSm90INS1_25CollectiveMainloopFwdSm90ILi2EN4cute5tupleIJNS5_1CILi1EEES8_S8_EEENS6_IJNS7_ILi64EEESA_SA_EEELi512ENS_6half_tEfNS_4arch4Sm90ELb1ELb0ELb1ELb0ELb0ELb0ELb0ELb0ELb0ELb1ELb1ELb0EEENS1_21CollectiveEpilogueFwdINS6_IJSA_NS7_ILi512EEESA_EEES9_SC_SE_Li256ELb0ELb1ELb1ELb0EEENS1_19SingleTileSchedulerILb0ELb1ELb1ELi64EEEEEEEEEvNT_6ParamsE,"a",@progbits
	.sectionflags	@""
	.align	4
.nv.constant0._ZN7cutlass13device_kernelIN5flash11enable_sm90INS1_16FlashAttnFwdSm90INS1_25CollectiveMainloopFwdSm90ILi2EN4cute5tupleIJNS5_1CILi1EEES8_S8_EEENS6_IJNS7_ILi64EEESA_SA_EEELi512ENS_6half_tEfNS_4arch4Sm90ELb1ELb0ELb1ELb0ELb0ELb0ELb0ELb0ELb0ELb1ELb1ELb0EEENS1_21CollectiveEpilogueFwdINS6_IJSA_NS7_ILi512EEESA_EEES9_SC_SE_Li256ELb0ELb1ELb1ELb0EEENS1_19SingleTileSchedulerILb0ELb1ELb1ELi64EEEEEEEEEvNT_6ParamsE:
	.zero		3456


//--------------------- .nv.constant0._ZN7cutlass13device_kernelIN5flash11enable_sm90INS1_16FlashAttnFwdSm90INS1_25CollectiveMainloopFwdSm90ILi2EN4cute5tupleIJNS5_1CILi1EEES8_S8_EEENS6_IJNS7_ILi64EEESA_SA_EEELi512ENS_6half_tEfNS_4arch4Sm90ELb1ELb0ELb1ELb0ELb0ELb0ELb1ELb0ELb0ELb1ELb1ELb0EEENS1_21CollectiveEpilogueFwdINS6_IJSA_NS7_ILi512EEESA_EEES9_SC_SE_Li256ELb0ELb1ELb1ELb0EEENS1_19SingleTileSchedulerILb0ELb1ELb1ELi64EEEEEEEEEvNT_6ParamsE --------------------------
	.section	.nv.constant0._ZN7cutlass13device_kernelIN5flash11enable_sm90INS1_16FlashAttnFwdSm90INS1_25CollectiveMainloopFwdSm90ILi2EN4cute5tupleIJNS5_1CILi1EEES8_S8_EEENS6_IJNS7_ILi64EEESA_SA_EEELi512ENS_6half_tEfNS_4arch4Sm90ELb1ELb0ELb1ELb0ELb0ELb0ELb1ELb0ELb0ELb1ELb1ELb0EEENS1_21CollectiveEpilogueFwdINS6_IJSA_NS7_ILi512EEESA_EEES9_SC_SE_Li256ELb0ELb1ELb1ELb0EEENS1_19SingleTileSchedulerILb0ELb1ELb1ELi64EEEEEEEEEvNT_6ParamsE,"a",@progbits
	.sectionflags	@""
	.align	4
.nv.constant0._ZN7cutlass13device_kernelIN5flash11enable_sm90INS1_16FlashAttnFwdSm90INS1_25CollectiveMainloopFwdSm90ILi2EN4cute5tupleIJNS5_1CILi1EEES8_S8_EEENS6_IJNS7_ILi64EEESA_SA_EEELi512ENS_6half_tEfNS_4arch4Sm90ELb1ELb0ELb1ELb0ELb0ELb0ELb1ELb0ELb0ELb1ELb1ELb0EEENS1_21CollectiveEpilogueFwdINS6_IJSA_NS7_ILi512EEESA_EEES9_SC_SE_Li256ELb0ELb1ELb1ELb0EEENS1_19SingleTileSchedulerILb0ELb1ELb1ELi64EEEEEEEEEvNT_6ParamsE:
	.zero		3712


//--------------------- .nv.constant0._ZN7cutlass13device_kernelIN5flash11enable_sm90INS1_16FlashAttnFwdSm90INS1_25CollectiveMainloopFwdSm90ILi2EN4cute5tupleIJNS5_1CILi1EEES8_S8_EEENS6_IJNS7_ILi64EEESA_SA_EEELi512ENS_6half_tEfNS_4arch4Sm90ELb1ELb0ELb1ELb1ELb0ELb0ELb0ELb0ELb0ELb1ELb1ELb0EEENS1_21CollectiveEpilogueFwdINS6_IJSA_NS7_ILi512EEESA_EEES9_SC_SE_Li256ELb1ELb1ELb1ELb0EEENS1_36VarlenDynamicPersistentTileSchedulerILi64ELi64ELi256ELi128ELb1ELb1ELb1ELb1ELb1ELb1EEEEEEEEEvNT_6ParamsE --------------------------
	.section	.nv.constant0._ZN7cutlass13device_kernelIN5flash11enable_sm90INS1_16FlashAttnFwdSm90INS1_25CollectiveMainloopFwdSm90ILi2EN4cute5tupleIJNS5_1CILi1EEES8_S8_EEENS6_IJNS7_ILi64EEESA_SA_EEELi512ENS_6half_tEfNS_4arch4Sm90ELb1ELb0ELb1ELb1ELb0ELb0ELb0ELb0ELb0ELb1ELb1ELb0EEENS1_21CollectiveEpilogueFwdINS6_IJSA_NS7_ILi512EEESA_EEES9_SC_SE_Li256ELb1ELb1ELb1ELb0EEENS1_36VarlenDynamicPersistentTileSchedulerILi64ELi64ELi256ELi128ELb1ELb1ELb1ELb1ELb1ELb1EEEEEEEEEvNT_6ParamsE,"a",@progbits
	.sectionflags	@""
	.align	4
.nv.constant0._ZN7cutlass13device_kernelIN5flash11enable_sm90INS1_16FlashAttnFwdSm90INS1_25CollectiveMainloopFwdSm90ILi2EN4cute5tupleIJNS5_1CILi1EEES8_S8_EEENS6_IJNS7_ILi64EEESA_SA_EEELi512ENS_6half_tEfNS_4arch4Sm90ELb1ELb0ELb1ELb1ELb0ELb0ELb0ELb0ELb0ELb1ELb1ELb0EEENS1_21CollectiveEpilogueFwdINS6_IJSA_NS7_ILi512EEESA_EEES9_SC_SE_Li256ELb1ELb1ELb1ELb0EEENS1_36VarlenDynamicPersistentTileSchedulerILi64ELi64ELi256ELi128ELb1ELb1ELb1ELb1ELb1ELb1EEEEEEEEEvNT_6ParamsE:
	.zero		3584


//--------------------- .nv.constant0._ZN7cutlass13device_kernelIN5flash11enable_sm90INS1_16FlashAttnFwdSm90INS1_25CollectiveMainloopFwdSm90ILi2EN4cute5tupleIJNS5_1CILi1EEES8_S8_EEENS6_IJNS7_ILi64EEESA_SA_EEELi512ENS_6half_tEfNS_4arch4Sm90ELb1ELb0ELb1ELb1ELb0ELb1ELb0ELb0ELb0ELb1ELb1ELb0EEENS1_21CollectiveEpilogueFwdINS6_IJSA_NS7_ILi512EEESA_EEES9_SC_SE_Li256ELb1ELb1ELb1ELb0EEENS1_36VarlenDynamicPersistentTileSchedulerILi64ELi64ELi256ELi128ELb1ELb1ELb1ELb1ELb1ELb1EEEEEEEEEvNT_6ParamsE --------------------------
	.section	.nv.constant0._ZN7cutlass13device_kernelIN5flash11enable_sm90INS1_16FlashAttnFwdSm90INS1_25CollectiveMainloopFwdSm90ILi2EN4cute5tupleIJNS5_1CILi1EEES8_S8_EEENS6_IJNS7_ILi64EEESA_SA_EEELi512ENS_6half_tEfNS_4arch4Sm90ELb1ELb0ELb1ELb1ELb0ELb1ELb0ELb0ELb0ELb1ELb1ELb0EEENS1_21CollectiveEpilogueFwdINS6_IJSA_NS7_ILi512EEESA_EEES9_SC_SE_Li256ELb1ELb1ELb1ELb0EEENS1_36VarlenDynamicPersistentTileSchedulerILi64ELi64ELi256ELi128ELb1ELb1ELb1ELb1ELb1ELb1EEEEEEEEEvNT_6ParamsE,"a",@progbits
	.sectionflags	@""
	.align	4
.nv.constant0._ZN7cutlass13device_kernelIN5flash11enable_sm90INS1_16FlashAttnFwdSm90INS1_25CollectiveMainloopFwdSm90ILi2EN4cute5tupleIJNS5_1CILi1EEES8_S8_EEENS6_IJNS7_ILi64EEESA_SA_EEELi512ENS_6half_tEfNS_4arch4Sm90ELb1ELb0ELb1ELb1ELb0ELb1ELb0ELb0ELb0ELb1ELb1ELb0EEENS1_21CollectiveEpilogueFwdINS6_IJSA_NS7_ILi512EEESA_EEES9_SC_SE_Li256ELb1ELb1ELb1ELb0EEENS1_36VarlenDynamicPersistentTileSchedulerILi64ELi64ELi256ELi128ELb1ELb1ELb1ELb1ELb1ELb1EEEEEEEEEvNT_6ParamsE:
	.zero		3584


//--------------------- .nv.constant0._ZN7cutlass13device_kernelIN5flash11enable_sm90INS1_16FlashAttnFwdSm90INS1_25CollectiveMainloopFwdSm90ILi2EN4cute5tupleIJNS5_1CILi1EEES8_S8_EEENS6_IJNS7_ILi64EEESA_SA_EEELi512ENS_6half_tEfNS_4arch4Sm90ELb1ELb0ELb1ELb1ELb0ELb0ELb1ELb0ELb0ELb1ELb1ELb0EEENS1_21CollectiveEpilogueFwdINS6_IJSA_NS7_ILi512EEESA_EEES9_SC_SE_Li256ELb1ELb1ELb1ELb0EEENS1_36VarlenDynamicPersistentTileSchedulerILi64ELi64ELi256ELi128ELb1ELb1ELb1ELb1ELb1ELb1EEEEEEEEEvNT_6ParamsE --------------------------
	.section	.nv.constant0._ZN7cutlass13device_kernelIN5flash11enable_sm90INS1_16FlashAttnFwdSm90INS1_25CollectiveMainloopFwdSm90ILi2EN4cute5tupleIJNS5_1CILi1EEES8_S8_EEENS6_IJNS7_ILi64EEESA_SA_EEELi512ENS_6half_tEfNS_4arch4Sm90ELb1ELb0ELb1ELb1ELb0ELb0ELb1ELb0ELb0ELb1ELb1ELb0EEENS1_21CollectiveEpilogueFwdINS6_IJSA_NS7_ILi512EEESA_EEES9_SC_SE_Li256ELb1ELb1ELb1ELb0EEENS1_36VarlenDynamicPersistentTileSchedulerILi64ELi64ELi256ELi128ELb1ELb1ELb1ELb1ELb1ELb1EEEEEEEEEvNT_6ParamsE,"a",@progbits
	.sectionflags	@""
	.align	4
.nv.constant0._ZN7cutlass13device_kernelIN5flash11enable_sm90INS1_16FlashAttnFwdSm90INS1_25CollectiveMainloopFwdSm90ILi2EN4cute5tupleIJNS5_1CILi1EEES8_S8_EEENS6_IJNS7_ILi64EEESA_SA_EEELi512ENS_6half_tEfNS_4arch4Sm90ELb1ELb0ELb1ELb1ELb0ELb0ELb1ELb0ELb0ELb1ELb1ELb0EEENS1_21CollectiveEpilogueFwdINS6_IJSA_NS7_ILi512EEESA_EEES9_SC_SE_Li256ELb1ELb1ELb1ELb0EEENS1_36VarlenDynamicPersistentTileSchedulerILi64ELi64ELi256ELi128ELb1ELb1ELb1ELb1ELb1ELb1EEEEEEEEEvNT_6ParamsE:
	.zero		3840


//--------------------- .nv.constant0._ZN7cutlass13device_kernelIN5flash11enable_sm90INS1_16FlashAttnFwdSm90INS1_25CollectiveMainloopFwdSm90ILi2EN4cute5tupleIJNS5_1CILi1EEES8_S8_EEENS6_IJNS7_ILi64EEESA_SA_EEELi512ENS_6half_tEfNS_4arch4Sm90ELb1ELb0ELb1ELb1ELb0ELb1ELb1ELb0ELb0ELb1ELb1ELb0EEENS1_21CollectiveEpilogueFwdINS6_IJSA_NS7_ILi512EEESA_EEES9_SC_SE_Li256ELb1ELb1ELb1ELb0EEENS1_36VarlenDynamicPersistentTileSchedulerILi64ELi64ELi256ELi128ELb1ELb1ELb1ELb1ELb1ELb1EEEEEEEEEvNT_6ParamsE --------------------------
	.section	.nv.constant0._ZN7cutlass13device_kernelIN5flash11enable_sm90INS1_16FlashAttnFwdSm90INS1_25CollectiveMainloopFwdSm90ILi2EN4cute5tupleIJNS5_1CILi1EEES8_S8_EEENS6_IJNS7_ILi64EEESA_SA_EEELi512ENS_6half_tEfNS_4arch4Sm90ELb1ELb0ELb1ELb1ELb0ELb1ELb1ELb0ELb0ELb1ELb1ELb0EEENS1_21CollectiveEpilogueFwdINS6_IJSA_NS7_ILi512EEESA_EEES9_SC_SE_Li256ELb1ELb1ELb1ELb0EEENS1_36VarlenDynamicPersistentTileSchedulerILi64ELi64ELi256ELi128ELb1ELb1ELb1ELb1ELb1ELb1EEEEEEEEEvNT_6ParamsE,"a",@progbits
	.sectionflags	@""
	.align	4
.nv.constant0._ZN7cutlass13device_kernelIN5flash11enable_sm90INS1_16FlashAttnFwdSm90INS1_25CollectiveMainloopFwdSm90ILi2EN4cute5tupleIJNS5_1CILi1EEES8_S8_EEENS6_IJNS7_ILi64EEESA_SA_EEELi512ENS_6half_tEfNS_4arch4Sm90ELb1ELb0ELb1ELb1ELb0ELb1ELb1ELb0ELb0ELb1ELb1ELb0EEENS1_21CollectiveEpilogueFwdINS6_IJSA_NS7_ILi512EEESA_EEES9_SC_SE_Li256ELb1ELb1ELb1ELb0EEENS1_36VarlenDynamicPersistentTileSchedulerILi64ELi64ELi256ELi128ELb1ELb1ELb1ELb1ELb1ELb1EEEEEEEEEvNT_6ParamsE:
	.zero		3840


//--------------------- SYMBOLS --------------------------

	.type		.nv.reservedSmem.offset0,@object
	.size		.nv.reservedSmem.offset0,0x4
